//
// Generated by NVIDIA NVVM Compiler
//
// Compiler Build ID: CL-36424714
// Cuda compilation tools, release 13.0, V13.0.88
// Based on NVVM 20.0.0
//

.version 9.0
.target sm_100
.address_size 64

	// .globl	_Z10cudaConv2DPfS_S_iiiiii

.visible .entry _Z10cudaConv2DPfS_S_iiiiii(
	.param .u64 .ptr .align 1 _Z10cudaConv2DPfS_S_iiiiii_param_0,
	.param .u64 .ptr .align 1 _Z10cudaConv2DPfS_S_iiiiii_param_1,
	.param .u64 .ptr .align 1 _Z10cudaConv2DPfS_S_iiiiii_param_2,
	.param .u32 _Z10cudaConv2DPfS_S_iiiiii_param_3,
	.param .u32 _Z10cudaConv2DPfS_S_iiiiii_param_4,
	.param .u32 _Z10cudaConv2DPfS_S_iiiiii_param_5,
	.param .u32 _Z10cudaConv2DPfS_S_iiiiii_param_6,
	.param .u32 _Z10cudaConv2DPfS_S_iiiiii_param_7,
	.param .u32 _Z10cudaConv2DPfS_S_iiiiii_param_8
)
{
	.reg .pred 	%p<25>;
	.reg .b32 	%r<167>;
	.reg .b32 	%f<68>;
	.reg .b64 	%rd<77>;

	ld.param.u64 	%rd4, [_Z10cudaConv2DPfS_S_iiiiii_param_0];
	ld.param.u64 	%rd5, [_Z10cudaConv2DPfS_S_iiiiii_param_1];
	ld.param.u64 	%rd6, [_Z10cudaConv2DPfS_S_iiiiii_param_2];
	ld.param.u32 	%r59, [_Z10cudaConv2DPfS_S_iiiiii_param_4];
	ld.param.u32 	%r60, [_Z10cudaConv2DPfS_S_iiiiii_param_5];
	ld.param.u32 	%r61, [_Z10cudaConv2DPfS_S_iiiiii_param_6];
	ld.param.u32 	%r62, [_Z10cudaConv2DPfS_S_iiiiii_param_7];
	ld.param.u32 	%r63, [_Z10cudaConv2DPfS_S_iiiiii_param_8];
	cvta.to.global.u64 	%rd1, %rd5;
	cvta.to.global.u64 	%rd2, %rd4;
	cvta.to.global.u64 	%rd3, %rd6;
	mov.u32 	%r64, %ctaid.y;
	mov.u32 	%r65, %ntid.y;
	mov.u32 	%r66, %tid.y;
	mad.lo.s32 	%r1, %r64, %r65, %r66;
	mov.u32 	%r67, %ctaid.x;
	mov.u32 	%r68, %ntid.x;
	mov.u32 	%r69, %tid.x;
	mad.lo.s32 	%r2, %r67, %r68, %r69;
	setp.ge.s32 	%p1, %r1, %r61;
	setp.ge.s32 	%p2, %r2, %r62;
	or.pred  	%p3, %p1, %p2;
	setp.lt.s32 	%p4, %r63, 1;
	or.pred  	%p5, %p3, %p4;
	@%p5 bra 	$L__BB0_28;
	setp.lt.s32 	%p6, %r60, 1;
	@%p6 bra 	$L__BB0_17;
	add.s32 	%r3, %r60, -1;
	and.b32  	%r4, %r60, 7;
	and.b32  	%r5, %r60, 3;
	and.b32  	%r6, %r60, 2147483640;
	neg.s32 	%r7, %r6;
	shl.b32 	%r108, %r60, 3;
	add.s32 	%r8, %r108, 8;
	mul.lo.s32 	%r9, %r60, %r60;
	mov.b32 	%r148, 0;
$L__BB0_3:
	mul.lo.s32 	%r11, %r148, %r60;
	add.s32 	%r110, %r11, 7;
	mul.lo.s32 	%r12, %r60, %r110;
	add.s32 	%r111, %r11, 6;
	mul.lo.s32 	%r13, %r60, %r111;
	add.s32 	%r112, %r11, 5;
	mul.lo.s32 	%r14, %r60, %r112;
	add.s32 	%r113, %r11, 3;
	mul.lo.s32 	%r15, %r60, %r113;
	add.s32 	%r114, %r11, 2;
	mul.lo.s32 	%r16, %r60, %r114;
	mad.lo.s32 	%r17, %r60, %r11, %r60;
	mov.f32 	%f67, 0f00000000;
	mov.b32 	%r149, 0;
	mul.lo.s32 	%r21, %r9, %r148;
$L__BB0_4:
	setp.lt.u32 	%p15, %r3, 7;
	add.s32 	%r116, %r149, %r1;
	mad.lo.s32 	%r19, %r116, %r59, %r2;
	mov.b32 	%r161, 0;
	@%p15 bra 	$L__BB0_7;
	add.s32 	%r117, %r11, 4;
	mul.lo.s32 	%r155, %r60, %r117;
	mov.u32 	%r150, %r19;
	mov.u32 	%r151, %r21;
	mov.u32 	%r152, %r17;
	mov.u32 	%r153, %r16;
	mov.u32 	%r154, %r15;
	mov.u32 	%r156, %r14;
	mov.u32 	%r157, %r13;
	mov.u32 	%r158, %r12;
	mov.u32 	%r159, %r7;
$L__BB0_6:
	.pragma "nounroll";
	mul.wide.s32 	%rd37, %r150, 4;
	add.s64 	%rd38, %rd2, %rd37;
	ld.global.f32 	%f16, [%rd38];
	mul.wide.s32 	%rd39, %r151, 4;
	add.s64 	%rd40, %rd1, %rd39;
	ld.global.f32 	%f17, [%rd40];
	fma.rn.f32 	%f18, %f16, %f17, %f67;
	ld.global.f32 	%f19, [%rd38+4];
	add.s32 	%r118, %r152, 1;
	mul.wide.s32 	%rd41, %r118, 4;
	add.s64 	%rd42, %rd1, %rd41;
	ld.global.f32 	%f20, [%rd42];
	fma.rn.f32 	%f21, %f19, %f20, %f18;
	ld.global.f32 	%f22, [%rd38+8];
	add.s32 	%r119, %r153, 2;
	mul.wide.s32 	%rd43, %r119, 4;
	add.s64 	%rd44, %rd1, %rd43;
	ld.global.f32 	%f23, [%rd44];
	fma.rn.f32 	%f24, %f22, %f23, %f21;
	ld.global.f32 	%f25, [%rd38+12];
	add.s32 	%r120, %r154, 3;
	mul.wide.s32 	%rd45, %r120, 4;
	add.s64 	%rd46, %rd1, %rd45;
	ld.global.f32 	%f26, [%rd46];
	fma.rn.f32 	%f27, %f25, %f26, %f24;
	ld.global.f32 	%f28, [%rd38+16];
	add.s32 	%r121, %r155, 4;
	mul.wide.s32 	%rd47, %r121, 4;
	add.s64 	%rd48, %rd1, %rd47;
	ld.global.f32 	%f29, [%rd48];
	fma.rn.f32 	%f30, %f28, %f29, %f27;
	ld.global.f32 	%f31, [%rd38+20];
	add.s32 	%r122, %r156, 5;
	mul.wide.s32 	%rd49, %r122, 4;
	add.s64 	%rd50, %rd1, %rd49;
	ld.global.f32 	%f32, [%rd50];
	fma.rn.f32 	%f33, %f31, %f32, %f30;
	ld.global.f32 	%f34, [%rd38+24];
	add.s32 	%r123, %r157, 6;
	mul.wide.s32 	%rd51, %r123, 4;
	add.s64 	%rd52, %rd1, %rd51;
	ld.global.f32 	%f35, [%rd52];
	fma.rn.f32 	%f36, %f34, %f35, %f33;
	ld.global.f32 	%f37, [%rd38+28];
	add.s32 	%r124, %r158, 7;
	mul.wide.s32 	%rd53, %r124, 4;
	add.s64 	%rd54, %rd1, %rd53;
	ld.global.f32 	%f38, [%rd54];
	fma.rn.f32 	%f67, %f37, %f38, %f36;
	add.s32 	%r159, %r159, 8;
	add.s32 	%r158, %r158, %r8;
	add.s32 	%r157, %r157, %r8;
	add.s32 	%r156, %r156, %r8;
	add.s32 	%r155, %r155, %r8;
	add.s32 	%r154, %r154, %r8;
	add.s32 	%r153, %r153, %r8;
	add.s32 	%r152, %r152, %r8;
	add.s32 	%r151, %r151, %r8;
	add.s32 	%r150, %r150, 8;
	setp.ne.s32 	%p16, %r159, 0;
	mov.u32 	%r161, %r6;
	@%p16 bra 	$L__BB0_6;
$L__BB0_7:
	setp.eq.s32 	%p17, %r4, 0;
	@%p17 bra 	$L__BB0_15;
	add.s32 	%r125, %r4, -1;
	setp.lt.u32 	%p18, %r125, 3;
	@%p18 bra 	$L__BB0_10;
	add.s32 	%r126, %r19, %r161;
	mul.wide.s32 	%rd55, %r126, 4;
	add.s64 	%rd56, %rd2, %rd55;
	ld.global.f32 	%f40, [%rd56];
	add.s32 	%r127, %r161, %r11;
	mad.lo.s32 	%r128, %r127, %r60, %r161;
	mul.wide.s32 	%rd57, %r128, 4;
	add.s64 	%rd58, %rd1, %rd57;
	ld.global.f32 	%f41, [%rd58];
	fma.rn.f32 	%f42, %f40, %f41, %f67;
	add.s32 	%r129, %r128, %r60;
	ld.global.f32 	%f43, [%rd56+4];
	add.s32 	%r130, %r129, 1;
	mul.wide.s32 	%rd59, %r130, 4;
	add.s64 	%rd60, %rd1, %rd59;
	ld.global.f32 	%f44, [%rd60];
	fma.rn.f32 	%f45, %f43, %f44, %f42;
	add.s32 	%r131, %r127, 2;
	mad.lo.s32 	%r132, %r131, %r60, %r161;
	ld.global.f32 	%f46, [%rd56+8];
	add.s32 	%r133, %r132, 2;
	mul.wide.s32 	%rd61, %r133, 4;
	add.s64 	%rd62, %rd1, %rd61;
	ld.global.f32 	%f47, [%rd62];
	fma.rn.f32 	%f48, %f46, %f47, %f45;
	add.s32 	%r134, %r127, 3;
	mad.lo.s32 	%r135, %r134, %r60, %r161;
	ld.global.f32 	%f49, [%rd56+12];
	add.s32 	%r136, %r135, 3;
	mul.wide.s32 	%rd63, %r136, 4;
	add.s64 	%rd64, %rd1, %rd63;
	ld.global.f32 	%f50, [%rd64];
	fma.rn.f32 	%f67, %f49, %f50, %f48;
	add.s32 	%r161, %r161, 4;
$L__BB0_10:
	setp.eq.s32 	%p19, %r5, 0;
	@%p19 bra 	$L__BB0_15;
	setp.eq.s32 	%p20, %r5, 1;
	@%p20 bra 	$L__BB0_13;
	add.s32 	%r137, %r19, %r161;
	mul.wide.s32 	%rd65, %r137, 4;
	add.s64 	%rd66, %rd2, %rd65;
	ld.global.f32 	%f52, [%rd66];
	add.s32 	%r138, %r161, %r11;
	mad.lo.s32 	%r139, %r138, %r60, %r161;
	mul.wide.s32 	%rd67, %r139, 4;
	add.s64 	%rd68, %rd1, %rd67;
	ld.global.f32 	%f53, [%rd68];
	fma.rn.f32 	%f54, %f52, %f53, %f67;
	add.s32 	%r140, %r139, %r60;
	ld.global.f32 	%f55, [%rd66+4];
	add.s32 	%r141, %r140, 1;
	mul.wide.s32 	%rd69, %r141, 4;
	add.s64 	%rd70, %rd1, %rd69;
	ld.global.f32 	%f56, [%rd70];
	fma.rn.f32 	%f67, %f55, %f56, %f54;
	add.s32 	%r161, %r161, 2;
$L__BB0_13:
	and.b32  	%r142, %r60, 1;
	setp.eq.b32 	%p21, %r142, 1;
	not.pred 	%p22, %p21;
	@%p22 bra 	$L__BB0_15;
	add.s32 	%r143, %r19, %r161;
	mul.wide.s32 	%rd71, %r143, 4;
	add.s64 	%rd72, %rd2, %rd71;
	ld.global.f32 	%f57, [%rd72];
	add.s32 	%r144, %r161, %r11;
	mad.lo.s32 	%r145, %r144, %r60, %r161;
	mul.wide.s32 	%rd73, %r145, 4;
	add.s64 	%rd74, %rd1, %rd73;
	ld.global.f32 	%f58, [%rd74];
	fma.rn.f32 	%f67, %f57, %f58, %f67;
$L__BB0_15:
	add.s32 	%r149, %r149, 1;
	setp.ne.s32 	%p23, %r149, %r60;
	@%p23 bra 	$L__BB0_4;
	mad.lo.s32 	%r146, %r148, %r61, %r1;
	mad.lo.s32 	%r147, %r146, %r62, %r2;
	mul.wide.s32 	%rd75, %r147, 4;
	add.s64 	%rd76, %rd3, %rd75;
	st.global.f32 	[%rd76], %f67;
	add.s32 	%r148, %r148, 1;
	setp.eq.s32 	%p24, %r148, %r63;
	@%p24 bra 	$L__BB0_28;
	bra.uni 	$L__BB0_3;
$L__BB0_17:
	and.b32  	%r49, %r63, 7;
	setp.lt.u32 	%p7, %r63, 8;
	mov.b32 	%r165, 0;
	@%p7 bra 	$L__BB0_20;
	and.b32  	%r165, %r63, 2147483640;
	mov.b32 	%r163, 0;
$L__BB0_19:
	.pragma "nounroll";
	mad.lo.s32 	%r72, %r163, %r61, %r1;
	mad.lo.s32 	%r73, %r72, %r62, %r2;
	mul.wide.s32 	%rd7, %r73, 4;
	add.s64 	%rd8, %rd3, %rd7;
	mov.b32 	%r74, 0;
	st.global.u32 	[%rd8], %r74;
	add.s32 	%r75, %r72, %r61;
	mad.lo.s32 	%r76, %r75, %r62, %r2;
	mul.wide.s32 	%rd9, %r76, 4;
	add.s64 	%rd10, %rd3, %rd9;
	st.global.u32 	[%rd10], %r74;
	add.s32 	%r77, %r75, %r61;
	mad.lo.s32 	%r78, %r77, %r62, %r2;
	mul.wide.s32 	%rd11, %r78, 4;
	add.s64 	%rd12, %rd3, %rd11;
	st.global.u32 	[%rd12], %r74;
	add.s32 	%r79, %r77, %r61;
	mad.lo.s32 	%r80, %r79, %r62, %r2;
	mul.wide.s32 	%rd13, %r80, 4;
	add.s64 	%rd14, %rd3, %rd13;
	st.global.u32 	[%rd14], %r74;
	add.s32 	%r81, %r79, %r61;
	mad.lo.s32 	%r82, %r81, %r62, %r2;
	mul.wide.s32 	%rd15, %r82, 4;
	add.s64 	%rd16, %rd3, %rd15;
	st.global.u32 	[%rd16], %r74;
	add.s32 	%r83, %r81, %r61;
	mad.lo.s32 	%r84, %r83, %r62, %r2;
	mul.wide.s32 	%rd17, %r84, 4;
	add.s64 	%rd18, %rd3, %rd17;
	st.global.u32 	[%rd18], %r74;
	add.s32 	%r85, %r83, %r61;
	mad.lo.s32 	%r86, %r85, %r62, %r2;
	mul.wide.s32 	%rd19, %r86, 4;
	add.s64 	%rd20, %rd3, %rd19;
	st.global.u32 	[%rd20], %r74;
	add.s32 	%r87, %r85, %r61;
	mad.lo.s32 	%r88, %r87, %r62, %r2;
	mul.wide.s32 	%rd21, %r88, 4;
	add.s64 	%rd22, %rd3, %rd21;
	st.global.u32 	[%rd22], %r74;
	add.s32 	%r163, %r163, 8;
	setp.ne.s32 	%p8, %r163, %r165;
	@%p8 bra 	$L__BB0_19;
$L__BB0_20:
	setp.eq.s32 	%p9, %r49, 0;
	@%p9 bra 	$L__BB0_28;
	and.b32  	%r54, %r63, 3;
	setp.lt.u32 	%p10, %r49, 4;
	@%p10 bra 	$L__BB0_23;
	mad.lo.s32 	%r89, %r165, %r61, %r1;
	mad.lo.s32 	%r90, %r89, %r62, %r2;
	mul.wide.s32 	%rd23, %r90, 4;
	add.s64 	%rd24, %rd3, %rd23;
	mov.b32 	%r91, 0;
	st.global.u32 	[%rd24], %r91;
	add.s32 	%r92, %r89, %r61;
	mad.lo.s32 	%r93, %r92, %r62, %r2;
	mul.wide.s32 	%rd25, %r93, 4;
	add.s64 	%rd26, %rd3, %rd25;
	st.global.u32 	[%rd26], %r91;
	add.s32 	%r94, %r92, %r61;
	mad.lo.s32 	%r95, %r94, %r62, %r2;
	mul.wide.s32 	%rd27, %r95, 4;
	add.s64 	%rd28, %rd3, %rd27;
	st.global.u32 	[%rd28], %r91;
	add.s32 	%r96, %r94, %r61;
	mad.lo.s32 	%r97, %r96, %r62, %r2;
	mul.wide.s32 	%rd29, %r97, 4;
	add.s64 	%rd30, %rd3, %rd29;
	st.global.u32 	[%rd30], %r91;
	add.s32 	%r165, %r165, 4;
$L__BB0_23:
	setp.eq.s32 	%p11, %r54, 0;
	@%p11 bra 	$L__BB0_28;
	setp.eq.s32 	%p12, %r54, 1;
	@%p12 bra 	$L__BB0_26;
	mad.lo.s32 	%r98, %r165, %r61, %r1;
	mad.lo.s32 	%r99, %r98, %r62, %r2;
	mul.wide.s32 	%rd31, %r99, 4;
	add.s64 	%rd32, %rd3, %rd31;
	mov.b32 	%r100, 0;
	st.global.u32 	[%rd32], %r100;
	add.s32 	%r101, %r98, %r61;
	mad.lo.s32 	%r102, %r101, %r62, %r2;
	mul.wide.s32 	%rd33, %r102, 4;
	add.s64 	%rd34, %rd3, %rd33;
	st.global.u32 	[%rd34], %r100;
	add.s32 	%r165, %r165, 2;
$L__BB0_26:
	and.b32  	%r103, %r63, 1;
	setp.eq.b32 	%p13, %r103, 1;
	not.pred 	%p14, %p13;
	@%p14 bra 	$L__BB0_28;
	mad.lo.s32 	%r104, %r165, %r61, %r1;
	mad.lo.s32 	%r105, %r104, %r62, %r2;
	mul.wide.s32 	%rd35, %r105, 4;
	add.s64 	%rd36, %rd3, %rd35;
	mov.b32 	%r106, 0;
	st.global.u32 	[%rd36], %r106;
$L__BB0_28:
	ret;

}
	// .globl	_Z15cudaSubsamplingPfS_iiiiii
.visible .entry _Z15cudaSubsamplingPfS_iiiiii(
	.param .u64 .ptr .align 1 _Z15cudaSubsamplingPfS_iiiiii_param_0,
	.param .u64 .ptr .align 1 _Z15cudaSubsamplingPfS_iiiiii_param_1,
	.param .u32 _Z15cudaSubsamplingPfS_iiiiii_param_2,
	.param .u32 _Z15cudaSubsamplingPfS_iiiiii_param_3,
	.param .u32 _Z15cudaSubsamplingPfS_iiiiii_param_4,
	.param .u32 _Z15cudaSubsamplingPfS_iiiiii_param_5,
	.param .u32 _Z15cudaSubsamplingPfS_iiiiii_param_6,
	.param .u32 _Z15cudaSubsamplingPfS_iiiiii_param_7
)
{
	.reg .pred 	%p<32>;
	.reg .b32 	%r<136>;
	.reg .b32 	%f<117>;
	.reg .b64 	%rd<26>;

	ld.param.u64 	%rd5, [_Z15cudaSubsamplingPfS_iiiiii_param_0];
	ld.param.u64 	%rd6, [_Z15cudaSubsamplingPfS_iiiiii_param_1];
	ld.param.u32 	%r62, [_Z15cudaSubsamplingPfS_iiiiii_param_3];
	ld.param.u32 	%r63, [_Z15cudaSubsamplingPfS_iiiiii_param_4];
	ld.param.u32 	%r64, [_Z15cudaSubsamplingPfS_iiiiii_param_5];
	ld.param.u32 	%r65, [_Z15cudaSubsamplingPfS_iiiiii_param_6];
	ld.param.u32 	%r66, [_Z15cudaSubsamplingPfS_iiiiii_param_7];
	cvta.to.global.u64 	%rd1, %rd5;
	cvta.to.global.u64 	%rd2, %rd6;
	mov.u32 	%r67, %ctaid.y;
	mov.u32 	%r68, %ntid.y;
	mov.u32 	%r69, %tid.y;
	mad.lo.s32 	%r1, %r67, %r68, %r69;
	mov.u32 	%r70, %ctaid.x;
	mov.u32 	%r71, %ntid.x;
	mov.u32 	%r72, %tid.x;
	mad.lo.s32 	%r2, %r70, %r71, %r72;
	rem.s32 	%r73, %r1, %r64;
	setp.ne.s32 	%p1, %r73, 0;
	@%p1 bra 	$L__BB1_57;
	rem.s32 	%r74, %r2, %r64;
	setp.ne.s32 	%p2, %r74, 0;
	@%p2 bra 	$L__BB1_57;
	mul.lo.s32 	%r3, %r66, %r65;
	setp.lt.s32 	%p3, %r63, 1;
	@%p3 bra 	$L__BB1_57;
	mul.lo.s32 	%r75, %r64, %r64;
	setp.lt.s32 	%p4, %r64, 1;
	cvt.rn.f32.u32 	%f1, %r75;
	@%p4 bra 	$L__BB1_26;
	add.s32 	%r4, %r64, -1;
	and.b32  	%r5, %r64, 15;
	and.b32  	%r6, %r64, 7;
	and.b32  	%r7, %r64, 2147483632;
	and.b32  	%r8, %r64, 3;
	neg.s32 	%r9, %r7;
	add.s64 	%rd3, %rd1, 32;
	mov.b32 	%r119, 0;
$L__BB1_5:
	ld.param.u32 	%r118, [_Z15cudaSubsamplingPfS_iiiiii_param_2];
	mad.lo.s32 	%r11, %r119, %r118, %r1;
	mov.f32 	%f116, 0f00000000;
	mov.b32 	%r120, 0;
$L__BB1_6:
	setp.lt.u32 	%p19, %r4, 15;
	add.s32 	%r108, %r11, %r120;
	mad.lo.s32 	%r13, %r108, %r62, %r2;
	mov.b32 	%r124, 0;
	@%p19 bra 	$L__BB1_9;
	mov.u32 	%r121, %r13;
	mov.u32 	%r122, %r9;
$L__BB1_8:
	.pragma "nounroll";
	mul.wide.s32 	%rd17, %r121, 4;
	add.s64 	%rd18, %rd3, %rd17;
	ld.global.f32 	%f19, [%rd18+-32];
	div.rn.f32 	%f20, %f19, %f1;
	add.f32 	%f21, %f116, %f20;
	ld.global.f32 	%f22, [%rd18+-28];
	div.rn.f32 	%f23, %f22, %f1;
	add.f32 	%f24, %f21, %f23;
	ld.global.f32 	%f25, [%rd18+-24];
	div.rn.f32 	%f26, %f25, %f1;
	add.f32 	%f27, %f24, %f26;
	ld.global.f32 	%f28, [%rd18+-20];
	div.rn.f32 	%f29, %f28, %f1;
	add.f32 	%f30, %f27, %f29;
	ld.global.f32 	%f31, [%rd18+-16];
	div.rn.f32 	%f32, %f31, %f1;
	add.f32 	%f33, %f30, %f32;
	ld.global.f32 	%f34, [%rd18+-12];
	div.rn.f32 	%f35, %f34, %f1;
	add.f32 	%f36, %f33, %f35;
	ld.global.f32 	%f37, [%rd18+-8];
	div.rn.f32 	%f38, %f37, %f1;
	add.f32 	%f39, %f36, %f38;
	ld.global.f32 	%f40, [%rd18+-4];
	div.rn.f32 	%f41, %f40, %f1;
	add.f32 	%f42, %f39, %f41;
	ld.global.f32 	%f43, [%rd18];
	div.rn.f32 	%f44, %f43, %f1;
	add.f32 	%f45, %f42, %f44;
	ld.global.f32 	%f46, [%rd18+4];
	div.rn.f32 	%f47, %f46, %f1;
	add.f32 	%f48, %f45, %f47;
	ld.global.f32 	%f49, [%rd18+8];
	div.rn.f32 	%f50, %f49, %f1;
	add.f32 	%f51, %f48, %f50;
	ld.global.f32 	%f52, [%rd18+12];
	div.rn.f32 	%f53, %f52, %f1;
	add.f32 	%f54, %f51, %f53;
	ld.global.f32 	%f55, [%rd18+16];
	div.rn.f32 	%f56, %f55, %f1;
	add.f32 	%f57, %f54, %f56;
	ld.global.f32 	%f58, [%rd18+20];
	div.rn.f32 	%f59, %f58, %f1;
	add.f32 	%f60, %f57, %f59;
	ld.global.f32 	%f61, [%rd18+24];
	div.rn.f32 	%f62, %f61, %f1;
	add.f32 	%f63, %f60, %f62;
	ld.global.f32 	%f64, [%rd18+28];
	div.rn.f32 	%f65, %f64, %f1;
	add.f32 	%f116, %f63, %f65;
	add.s32 	%r122, %r122, 16;
	add.s32 	%r121, %r121, 16;
	setp.ne.s32 	%p20, %r122, 0;
	mov.u32 	%r124, %r7;
	@%p20 bra 	$L__BB1_8;
$L__BB1_9:
	setp.eq.s32 	%p21, %r5, 0;
	@%p21 bra 	$L__BB1_19;
	add.s32 	%r109, %r5, -1;
	setp.lt.u32 	%p22, %r109, 7;
	@%p22 bra 	$L__BB1_12;
	add.s32 	%r110, %r13, %r124;
	mul.wide.s32 	%rd19, %r110, 4;
	add.s64 	%rd20, %rd1, %rd19;
	ld.global.f32 	%f67, [%rd20];
	div.rn.f32 	%f68, %f67, %f1;
	add.f32 	%f69, %f116, %f68;
	ld.global.f32 	%f70, [%rd20+4];
	div.rn.f32 	%f71, %f70, %f1;
	add.f32 	%f72, %f69, %f71;
	ld.global.f32 	%f73, [%rd20+8];
	div.rn.f32 	%f74, %f73, %f1;
	add.f32 	%f75, %f72, %f74;
	ld.global.f32 	%f76, [%rd20+12];
	div.rn.f32 	%f77, %f76, %f1;
	add.f32 	%f78, %f75, %f77;
	ld.global.f32 	%f79, [%rd20+16];
	div.rn.f32 	%f80, %f79, %f1;
	add.f32 	%f81, %f78, %f80;
	ld.global.f32 	%f82, [%rd20+20];
	div.rn.f32 	%f83, %f82, %f1;
	add.f32 	%f84, %f81, %f83;
	ld.global.f32 	%f85, [%rd20+24];
	div.rn.f32 	%f86, %f85, %f1;
	add.f32 	%f87, %f84, %f86;
	ld.global.f32 	%f88, [%rd20+28];
	div.rn.f32 	%f89, %f88, %f1;
	add.f32 	%f116, %f87, %f89;
	add.s32 	%r124, %r124, 8;
$L__BB1_12:
	setp.eq.s32 	%p23, %r6, 0;
	@%p23 bra 	$L__BB1_19;
	add.s32 	%r111, %r6, -1;
	setp.lt.u32 	%p24, %r111, 3;
	@%p24 bra 	$L__BB1_15;
	add.s32 	%r112, %r13, %r124;
	mul.wide.s32 	%rd21, %r112, 4;
	add.s64 	%rd22, %rd1, %rd21;
	ld.global.f32 	%f91, [%rd22];
	div.rn.f32 	%f92, %f91, %f1;
	add.f32 	%f93, %f116, %f92;
	ld.global.f32 	%f94, [%rd22+4];
	div.rn.f32 	%f95, %f94, %f1;
	add.f32 	%f96, %f93, %f95;
	ld.global.f32 	%f97, [%rd22+8];
	div.rn.f32 	%f98, %f97, %f1;
	add.f32 	%f99, %f96, %f98;
	ld.global.f32 	%f100, [%rd22+12];
	div.rn.f32 	%f101, %f100, %f1;
	add.f32 	%f116, %f99, %f101;
	add.s32 	%r124, %r124, 4;
$L__BB1_15:
	setp.eq.s32 	%p25, %r8, 0;
	@%p25 bra 	$L__BB1_19;
	setp.eq.s32 	%p26, %r8, 1;
	add.s32 	%r113, %r13, %r124;
	mul.wide.s32 	%rd23, %r113, 4;
	add.s64 	%rd4, %rd1, %rd23;
	ld.global.f32 	%f102, [%rd4];
	div.rn.f32 	%f103, %f102, %f1;
	add.f32 	%f116, %f116, %f103;
	@%p26 bra 	$L__BB1_19;
	setp.eq.s32 	%p27, %r8, 2;
	ld.global.f32 	%f104, [%rd4+4];
	div.rn.f32 	%f105, %f104, %f1;
	add.f32 	%f116, %f116, %f105;
	@%p27 bra 	$L__BB1_19;
	ld.global.f32 	%f106, [%rd4+8];
	div.rn.f32 	%f107, %f106, %f1;
	add.f32 	%f116, %f116, %f107;
$L__BB1_19:
	add.s32 	%r120, %r120, 1;
	setp.eq.s32 	%p28, %r120, %r64;
	@%p28 bra 	$L__BB1_20;
	bra.uni 	$L__BB1_6;
$L__BB1_20:
	setp.eq.s32 	%p29, %r1, 0;
	@%p29 bra 	$L__BB1_24;
	setp.eq.s32 	%p30, %r2, 0;
	@%p30 bra 	$L__BB1_23;
	div.u32 	%r114, %r1, %r64;
	div.s32 	%r115, %r2, %r64;
	mad.lo.s32 	%r126, %r114, %r66, %r115;
	bra.uni 	$L__BB1_25;
$L__BB1_23:
	div.u32 	%r116, %r1, %r64;
	mul.lo.s32 	%r126, %r116, %r66;
	bra.uni 	$L__BB1_25;
$L__BB1_24:
	div.s32 	%r126, %r2, %r64;
$L__BB1_25:
	mad.lo.s32 	%r117, %r3, %r119, %r126;
	mul.wide.s32 	%rd24, %r117, 4;
	add.s64 	%rd25, %rd2, %rd24;
	st.global.f32 	[%rd25], %f116;
	add.s32 	%r119, %r119, 1;
	setp.eq.s32 	%p31, %r119, %r63;
	@%p31 bra 	$L__BB1_57;
	bra.uni 	$L__BB1_5;
$L__BB1_26:
	and.b32  	%r29, %r63, 3;
	setp.lt.u32 	%p5, %r63, 4;
	mov.b32 	%r133, 0;
	@%p5 bra 	$L__BB1_49;
	and.b32  	%r133, %r63, 2147483644;
	mov.b32 	%r127, 0;
$L__BB1_28:
	setp.ne.s32 	%p6, %r1, 0;
	@%p6 bra 	$L__BB1_30;
	div.s32 	%r128, %r2, %r64;
	bra.uni 	$L__BB1_33;
$L__BB1_30:
	setp.ne.s32 	%p7, %r2, 0;
	@%p7 bra 	$L__BB1_32;
	div.s32 	%r80, %r1, %r64;
	mul.lo.s32 	%r128, %r80, %r66;
	bra.uni 	$L__BB1_33;
$L__BB1_32:
	div.s32 	%r78, %r1, %r64;
	div.s32 	%r79, %r2, %r64;
	mad.lo.s32 	%r128, %r78, %r66, %r79;
$L__BB1_33:
	setp.eq.s32 	%p8, %r1, 0;
	mul.lo.s32 	%r36, %r3, %r127;
	add.s32 	%r81, %r128, %r36;
	mul.wide.s32 	%rd7, %r81, 4;
	add.s64 	%rd8, %rd2, %rd7;
	mov.b32 	%r82, 0;
	st.global.u32 	[%rd8], %r82;
	@%p8 bra 	$L__BB1_37;
	setp.eq.s32 	%p9, %r2, 0;
	@%p9 bra 	$L__BB1_36;
	div.s32 	%r83, %r1, %r64;
	div.s32 	%r84, %r2, %r64;
	mad.lo.s32 	%r129, %r83, %r66, %r84;
	bra.uni 	$L__BB1_38;
$L__BB1_36:
	div.s32 	%r85, %r1, %r64;
	mul.lo.s32 	%r129, %r85, %r66;
	bra.uni 	$L__BB1_38;
$L__BB1_37:
	div.s32 	%r129, %r2, %r64;
$L__BB1_38:
	setp.eq.s32 	%p10, %r1, 0;
	add.s32 	%r41, %r36, %r3;
	add.s32 	%r86, %r129, %r41;
	mul.wide.s32 	%rd9, %r86, 4;
	add.s64 	%rd10, %rd2, %rd9;
	mov.b32 	%r87, 0;
	st.global.u32 	[%rd10], %r87;
	@%p10 bra 	$L__BB1_42;
	setp.eq.s32 	%p11, %r2, 0;
	@%p11 bra 	$L__BB1_41;
	div.s32 	%r88, %r1, %r64;
	div.s32 	%r89, %r2, %r64;
	mad.lo.s32 	%r130, %r88, %r66, %r89;
	bra.uni 	$L__BB1_43;
$L__BB1_41:
	div.s32 	%r90, %r1, %r64;
	mul.lo.s32 	%r130, %r90, %r66;
	bra.uni 	$L__BB1_43;
$L__BB1_42:
	div.s32 	%r130, %r2, %r64;
$L__BB1_43:
	setp.eq.s32 	%p12, %r1, 0;
	add.s32 	%r46, %r41, %r3;
	add.s32 	%r91, %r130, %r46;
	mul.wide.s32 	%rd11, %r91, 4;
	add.s64 	%rd12, %rd2, %rd11;
	mov.b32 	%r92, 0;
	st.global.u32 	[%rd12], %r92;
	@%p12 bra 	$L__BB1_47;
	setp.eq.s32 	%p13, %r2, 0;
	@%p13 bra 	$L__BB1_46;
	div.s32 	%r93, %r1, %r64;
	div.s32 	%r94, %r2, %r64;
	mad.lo.s32 	%r131, %r93, %r66, %r94;
	bra.uni 	$L__BB1_48;
$L__BB1_46:
	div.s32 	%r95, %r1, %r64;
	mul.lo.s32 	%r131, %r95, %r66;
	bra.uni 	$L__BB1_48;
$L__BB1_47:
	div.s32 	%r131, %r2, %r64;
$L__BB1_48:
	add.s32 	%r96, %r46, %r3;
	add.s32 	%r97, %r131, %r96;
	mul.wide.s32 	%rd13, %r97, 4;
	add.s64 	%rd14, %rd2, %rd13;
	mov.b32 	%r98, 0;
	st.global.u32 	[%rd14], %r98;
	add.s32 	%r127, %r127, 4;
	setp.ne.s32 	%p14, %r127, %r133;
	@%p14 bra 	$L__BB1_28;
$L__BB1_49:
	setp.eq.s32 	%p15, %r29, 0;
	@%p15 bra 	$L__BB1_57;
	mov.b32 	%r134, 0;
	div.s32 	%r57, %r2, %r64;
$L__BB1_51:
	.pragma "nounroll";
	setp.eq.s32 	%p16, %r1, 0;
	@%p16 bra 	$L__BB1_55;
	setp.eq.s32 	%p17, %r2, 0;
	@%p17 bra 	$L__BB1_54;
	div.s32 	%r100, %r1, %r64;
	div.s32 	%r101, %r2, %r64;
	mad.lo.s32 	%r135, %r100, %r66, %r101;
	bra.uni 	$L__BB1_56;
$L__BB1_54:
	div.s32 	%r102, %r1, %r64;
	mul.lo.s32 	%r135, %r102, %r66;
	bra.uni 	$L__BB1_56;
$L__BB1_55:
	mov.u32 	%r135, %r57;
$L__BB1_56:
	mad.lo.s32 	%r103, %r3, %r133, %r135;
	mul.wide.s32 	%rd15, %r103, 4;
	add.s64 	%rd16, %rd2, %rd15;
	mov.b32 	%r104, 0;
	st.global.u32 	[%rd16], %r104;
	add.s32 	%r133, %r133, 1;
	add.s32 	%r134, %r134, 1;
	setp.ne.s32 	%p18, %r134, %r29;
	@%p18 bra 	$L__BB1_51;
$L__BB1_57:
	ret;

}
	// .globl	_Z8cudaTanhPfiii
.visible .entry _Z8cudaTanhPfiii(
	.param .u64 .ptr .align 1 _Z8cudaTanhPfiii_param_0,
	.param .u32 _Z8cudaTanhPfiii_param_1,
	.param .u32 _Z8cudaTanhPfiii_param_2,
	.param .u32 _Z8cudaTanhPfiii_param_3
)
{
	.reg .pred 	%p<26>;
	.reg .b32 	%r<55>;
	.reg .b32 	%f<113>;
	.reg .b64 	%rd<17>;

	ld.param.u64 	%rd2, [_Z8cudaTanhPfiii_param_0];
	ld.param.u32 	%r26, [_Z8cudaTanhPfiii_param_1];
	ld.param.u32 	%r27, [_Z8cudaTanhPfiii_param_2];
	ld.param.u32 	%r28, [_Z8cudaTanhPfiii_param_3];
	cvta.to.global.u64 	%rd1, %rd2;
	mov.u32 	%r29, %ctaid.y;
	mov.u32 	%r30, %ntid.y;
	mul.lo.s32 	%r1, %r29, %r30;
	mov.u32 	%r2, %tid.y;
	add.s32 	%r3, %r1, %r2;
	mov.u32 	%r31, %ctaid.x;
	mov.u32 	%r32, %ntid.x;
	mov.u32 	%r33, %tid.x;
	mad.lo.s32 	%r4, %r31, %r32, %r33;
	setp.ge.s32 	%p1, %r3, %r26;
	setp.ge.s32 	%p2, %r4, %r27;
	or.pred  	%p3, %p1, %p2;
	setp.lt.s32 	%p4, %r28, 1;
	or.pred  	%p5, %p3, %p4;
	@%p5 bra 	$L__BB2_9;
	and.b32  	%r5, %r28, 3;
	setp.lt.u32 	%p6, %r28, 4;
	mov.b32 	%r54, 0;
	@%p6 bra 	$L__BB2_4;
	and.b32  	%r54, %r28, 2147483644;
	neg.s32 	%r52, %r54;
	add.s32 	%r35, %r2, %r26;
	add.s32 	%r36, %r35, %r1;
	mad.lo.s32 	%r51, %r27, %r36, %r4;
	mul.lo.s32 	%r37, %r27, %r26;
	shl.b32 	%r9, %r37, 2;
	shl.b32 	%r38, %r26, 1;
	add.s32 	%r39, %r3, %r38;
	mad.lo.s32 	%r50, %r27, %r39, %r4;
	mad.lo.s32 	%r40, %r26, 3, %r3;
	mad.lo.s32 	%r49, %r27, %r40, %r4;
	mad.lo.s32 	%r48, %r27, %r3, %r4;
$L__BB2_3:
	.pragma "nounroll";
	mul.wide.s32 	%rd3, %r48, 4;
	add.s64 	%rd4, %rd1, %rd3;
	ld.global.f32 	%f1, [%rd4];
	abs.f32 	%f2, %f1;
	mul.f32 	%f3, %f2, 0f4038AA3B;
	ex2.approx.ftz.f32 	%f4, %f3;
	add.f32 	%f5, %f4, 0f3F800000;
	rcp.approx.ftz.f32 	%f6, %f5;
	fma.rn.f32 	%f7, %f6, 0fC0000000, 0f3F800000;
	setp.ge.f32 	%p7, %f2, 0f41102CB4;
	selp.f32 	%f8, 0f3F800000, %f7, %p7;
	copysign.f32 	%f9, %f1, %f8;
	mul.f32 	%f10, %f1, %f1;
	fma.rn.f32 	%f11, %f10, 0f3C80F082, 0fBD563CAE;
	fma.rn.f32 	%f12, %f11, %f10, 0f3E085941;
	fma.rn.f32 	%f13, %f12, %f10, 0fBEAAA9ED;
	fma.rn.f32 	%f14, %f13, %f10, 0f00000000;
	fma.rn.f32 	%f15, %f14, %f1, %f1;
	setp.ge.f32 	%p8, %f2, 0f3F19999A;
	selp.f32 	%f16, %f9, %f15, %p8;
	st.global.f32 	[%rd4], %f16;
	mul.wide.s32 	%rd5, %r51, 4;
	add.s64 	%rd6, %rd1, %rd5;
	ld.global.f32 	%f17, [%rd6];
	abs.f32 	%f18, %f17;
	mul.f32 	%f19, %f18, 0f4038AA3B;
	ex2.approx.ftz.f32 	%f20, %f19;
	add.f32 	%f21, %f20, 0f3F800000;
	rcp.approx.ftz.f32 	%f22, %f21;
	fma.rn.f32 	%f23, %f22, 0fC0000000, 0f3F800000;
	setp.ge.f32 	%p9, %f18, 0f41102CB4;
	selp.f32 	%f24, 0f3F800000, %f23, %p9;
	copysign.f32 	%f25, %f17, %f24;
	mul.f32 	%f26, %f17, %f17;
	fma.rn.f32 	%f27, %f26, 0f3C80F082, 0fBD563CAE;
	fma.rn.f32 	%f28, %f27, %f26, 0f3E085941;
	fma.rn.f32 	%f29, %f28, %f26, 0fBEAAA9ED;
	fma.rn.f32 	%f30, %f29, %f26, 0f00000000;
	fma.rn.f32 	%f31, %f30, %f17, %f17;
	setp.ge.f32 	%p10, %f18, 0f3F19999A;
	selp.f32 	%f32, %f25, %f31, %p10;
	st.global.f32 	[%rd6], %f32;
	mul.wide.s32 	%rd7, %r50, 4;
	add.s64 	%rd8, %rd1, %rd7;
	ld.global.f32 	%f33, [%rd8];
	abs.f32 	%f34, %f33;
	mul.f32 	%f35, %f34, 0f4038AA3B;
	ex2.approx.ftz.f32 	%f36, %f35;
	add.f32 	%f37, %f36, 0f3F800000;
	rcp.approx.ftz.f32 	%f38, %f37;
	fma.rn.f32 	%f39, %f38, 0fC0000000, 0f3F800000;
	setp.ge.f32 	%p11, %f34, 0f41102CB4;
	selp.f32 	%f40, 0f3F800000, %f39, %p11;
	copysign.f32 	%f41, %f33, %f40;
	mul.f32 	%f42, %f33, %f33;
	fma.rn.f32 	%f43, %f42, 0f3C80F082, 0fBD563CAE;
	fma.rn.f32 	%f44, %f43, %f42, 0f3E085941;
	fma.rn.f32 	%f45, %f44, %f42, 0fBEAAA9ED;
	fma.rn.f32 	%f46, %f45, %f42, 0f00000000;
	fma.rn.f32 	%f47, %f46, %f33, %f33;
	setp.ge.f32 	%p12, %f34, 0f3F19999A;
	selp.f32 	%f48, %f41, %f47, %p12;
	st.global.f32 	[%rd8], %f48;
	mul.wide.s32 	%rd9, %r49, 4;
	add.s64 	%rd10, %rd1, %rd9;
	ld.global.f32 	%f49, [%rd10];
	abs.f32 	%f50, %f49;
	mul.f32 	%f51, %f50, 0f4038AA3B;
	ex2.approx.ftz.f32 	%f52, %f51;
	add.f32 	%f53, %f52, 0f3F800000;
	rcp.approx.ftz.f32 	%f54, %f53;
	fma.rn.f32 	%f55, %f54, 0fC0000000, 0f3F800000;
	setp.ge.f32 	%p13, %f50, 0f41102CB4;
	selp.f32 	%f56, 0f3F800000, %f55, %p13;
	copysign.f32 	%f57, %f49, %f56;
	mul.f32 	%f58, %f49, %f49;
	fma.rn.f32 	%f59, %f58, 0f3C80F082, 0fBD563CAE;
	fma.rn.f32 	%f60, %f59, %f58, 0f3E085941;
	fma.rn.f32 	%f61, %f60, %f58, 0fBEAAA9ED;
	fma.rn.f32 	%f62, %f61, %f58, 0f00000000;
	fma.rn.f32 	%f63, %f62, %f49, %f49;
	setp.ge.f32 	%p14, %f50, 0f3F19999A;
	selp.f32 	%f64, %f57, %f63, %p14;
	st.global.f32 	[%rd10], %f64;
	add.s32 	%r52, %r52, 4;
	add.s32 	%r51, %r51, %r9;
	add.s32 	%r50, %r50, %r9;
	add.s32 	%r49, %r49, %r9;
	add.s32 	%r48, %r48, %r9;
	setp.ne.s32 	%p15, %r52, 0;
	@%p15 bra 	$L__BB2_3;
$L__BB2_4:
	setp.eq.s32 	%p16, %r5, 0;
	@%p16 bra 	$L__BB2_9;
	setp.eq.s32 	%p17, %r5, 1;
	@%p17 bra 	$L__BB2_7;
	mad.lo.s32 	%r41, %r54, %r26, %r3;
	mad.lo.s32 	%r42, %r41, %r27, %r4;
	mul.wide.s32 	%rd11, %r42, 4;
	add.s64 	%rd12, %rd1, %rd11;
	ld.global.f32 	%f65, [%rd12];
	abs.f32 	%f66, %f65;
	mul.f32 	%f67, %f66, 0f4038AA3B;
	ex2.approx.ftz.f32 	%f68, %f67;
	add.f32 	%f69, %f68, 0f3F800000;
	rcp.approx.ftz.f32 	%f70, %f69;
	fma.rn.f32 	%f71, %f70, 0fC0000000, 0f3F800000;
	setp.ge.f32 	%p18, %f66, 0f41102CB4;
	selp.f32 	%f72, 0f3F800000, %f71, %p18;
	copysign.f32 	%f73, %f65, %f72;
	mul.f32 	%f74, %f65, %f65;
	fma.rn.f32 	%f75, %f74, 0f3C80F082, 0fBD563CAE;
	fma.rn.f32 	%f76, %f75, %f74, 0f3E085941;
	fma.rn.f32 	%f77, %f76, %f74, 0fBEAAA9ED;
	fma.rn.f32 	%f78, %f77, %f74, 0f00000000;
	fma.rn.f32 	%f79, %f78, %f65, %f65;
	setp.ge.f32 	%p19, %f66, 0f3F19999A;
	selp.f32 	%f80, %f73, %f79, %p19;
	st.global.f32 	[%rd12], %f80;
	add.s32 	%r43, %r41, %r26;
	mad.lo.s32 	%r44, %r43, %r27, %r4;
	mul.wide.s32 	%rd13, %r44, 4;
	add.s64 	%rd14, %rd1, %rd13;
	ld.global.f32 	%f81, [%rd14];
	abs.f32 	%f82, %f81;
	mul.f32 	%f83, %f82, 0f4038AA3B;
	ex2.approx.ftz.f32 	%f84, %f83;
	add.f32 	%f85, %f84, 0f3F800000;
	rcp.approx.ftz.f32 	%f86, %f85;
	fma.rn.f32 	%f87, %f86, 0fC0000000, 0f3F800000;
	setp.ge.f32 	%p20, %f82, 0f41102CB4;
	selp.f32 	%f88, 0f3F800000, %f87, %p20;
	copysign.f32 	%f89, %f81, %f88;
	mul.f32 	%f90, %f81, %f81;
	fma.rn.f32 	%f91, %f90, 0f3C80F082, 0fBD563CAE;
	fma.rn.f32 	%f92, %f91, %f90, 0f3E085941;
	fma.rn.f32 	%f93, %f92, %f90, 0fBEAAA9ED;
	fma.rn.f32 	%f94, %f93, %f90, 0f00000000;
	fma.rn.f32 	%f95, %f94, %f81, %f81;
	setp.ge.f32 	%p21, %f82, 0f3F19999A;
	selp.f32 	%f96, %f89, %f95, %p21;
	st.global.f32 	[%rd14], %f96;
	add.s32 	%r54, %r54, 2;
$L__BB2_7:
	and.b32  	%r45, %r28, 1;
	setp.eq.b32 	%p22, %r45, 1;
	not.pred 	%p23, %p22;
	@%p23 bra 	$L__BB2_9;
	mad.lo.s32 	%r46, %r54, %r26, %r3;
	mad.lo.s32 	%r47, %r46, %r27, %r4;
	mul.wide.s32 	%rd15, %r47, 4;
	add.s64 	%rd16, %rd1, %rd15;
	ld.global.f32 	%f97, [%rd16];
	abs.f32 	%f98, %f97;
	mul.f32 	%f99, %f98, 0f4038AA3B;
	ex2.approx.ftz.f32 	%f100, %f99;
	add.f32 	%f101, %f100, 0f3F800000;
	rcp.approx.ftz.f32 	%f102, %f101;
	fma.rn.f32 	%f103, %f102, 0fC0000000, 0f3F800000;
	setp.ge.f32 	%p24, %f98, 0f41102CB4;
	selp.f32 	%f104, 0f3F800000, %f103, %p24;
	copysign.f32 	%f105, %f97, %f104;
	mul.f32 	%f106, %f97, %f97;
	fma.rn.f32 	%f107, %f106, 0f3C80F082, 0fBD563CAE;
	fma.rn.f32 	%f108, %f107, %f106, 0f3E085941;
	fma.rn.f32 	%f109, %f108, %f106, 0fBEAAA9ED;
	fma.rn.f32 	%f110, %f109, %f106, 0f00000000;
	fma.rn.f32 	%f111, %f110, %f97, %f97;
	setp.ge.f32 	%p25, %f98, 0f3F19999A;
	selp.f32 	%f112, %f105, %f111, %p25;
	st.global.f32 	[%rd16], %f112;
$L__BB2_9:
	ret;

}


// ===== COMPILED SASS (sm_100) =====

	.target	sm_100

	.elftype	@"ET_EXEC"


//--------------------- .note.nv.tkinfo           --------------------------
	.section	.note.nv.tkinfo,"",@"SHT_NOTE"
	.sectionflags	@"SHF_NOTE_NV_TKINFO"
	.tkinfo
        /*0018*/ 	.word	0x00000002
        /*0030*/ 	.string	""
        /*0030*/ 	.string	"ptxas"
        /*0030*/ 	.string	"Cuda compilation tools, release 13.0, V13.0.88"
        /*0030*/ 	.string	"Build cuda_13.0.r13.0/compiler.36424714_0"
        /*0030*/ 	.string	"-arch sm_100 -m 64 "



//--------------------- .note.nv.cuinfo           --------------------------
	.section	.note.nv.cuinfo,"",@"SHT_NOTE"
	.sectionflags	@"SHF_NOTE_NV_CUINFO"
        /*0018*/ 	.short	0x0002
        /*001a*/ 	.short	0x0064
        /*001c*/ 	.short	0x0082
	.zero		2


//--------------------- .nv.info                  --------------------------
	.section	.nv.info,"",@"SHT_CUDA_INFO"
	.align	4


	//----- nvinfo : EIATTR_REGCOUNT
	.align		4
        /*0000*/ 	.byte	0x04, 0x2f
        /*0002*/ 	.short	(.L_1 - .L_0)
	.align		4
.L_0:
        /*0004*/ 	.word	index@(_Z10cudaConv2DPfS_S_iiiiii)
        /*0008*/ 	.word	0x00000020


	//----- nvinfo : EIATTR_FRAME_SIZE
	.align		4
.L_1:
        /*000c*/ 	.byte	0x04, 0x11
        /*000e*/ 	.short	(.L_3 - .L_2)
	.align		4
.L_2:
        /*0010*/ 	.word	index@(_Z10cudaConv2DPfS_S_iiiiii)
        /*0014*/ 	.word	0x00000000


	//----- nvinfo : EIATTR_REGCOUNT
	.align		4
.L_3:
        /*0018*/ 	.byte	0x04, 0x2f
        /*001a*/ 	.short	(.L_5 - .L_4)
	.align		4
.L_4:
        /*001c*/ 	.word	index@(_Z15cudaSubsamplingPfS_iiiiii)
        /*0020*/ 	.word	0x0000001e


	//----- nvinfo : EIATTR_FRAME_SIZE
	.align		4
.L_5:
        /*0024*/ 	.byte	0x04, 0x11
        /*0026*/ 	.short	(.L_7 - .L_6)
	.align		4
.L_6:
        /*0028*/ 	.word	index@($__internal_0_$__cuda_sm3x_div_rn_noftz_f32_slowpath)
        /*002c*/ 	.word	0x00000000


	//----- nvinfo : EIATTR_FRAME_SIZE
	.align		4
.L_7:
        /*0030*/ 	.byte	0x04, 0x11
        /*0032*/ 	.short	(.L_9 - .L_8)
	.align		4
.L_8:
        /*0034*/ 	.word	index@(_Z15cudaSubsamplingPfS_iiiiii)
        /*0038*/ 	.word	0x00000000


	//----- nvinfo : EIATTR_REGCOUNT
	.align		4
.L_9:
        /*003c*/ 	.byte	0x04, 0x2f
        /*003e*/ 	.short	(.L_11 - .L_10)
	.align		4
.L_10:
        /*0040*/ 	.word	index@(_Z8cudaTanhPfiii)
        /*0044*/ 	.word	0x00000020


	//----- nvinfo : EIATTR_FRAME_SIZE
	.align		4
.L_11:
        /*0048*/ 	.byte	0x04, 0x11
        /*004a*/ 	.short	(.L_13 - .L_12)
	.align		4
.L_12:
        /*004c*/ 	.word	index@(_Z8cudaTanhPfiii)
        /*0050*/ 	.word	0x00000000


	//----- nvinfo : EIATTR_MIN_STACK_SIZE
	.align		4
.L_13:
        /*0054*/ 	.byte	0x04, 0x12
        /*0056*/ 	.short	(.L_15 - .L_14)
	.align		4
.L_14:
        /*0058*/ 	.word	index@(_Z8cudaTanhPfiii)
        /*005c*/ 	.word	0x00000000


	//----- nvinfo : EIATTR_MIN_STACK_SIZE
	.align		4
.L_15:
        /*0060*/ 	.byte	0x04, 0x12
        /*0062*/ 	.short	(.L_17 - .L_16)
	.align		4
.L_16:
        /*0064*/ 	.word	index@(_Z15cudaSubsamplingPfS_iiiiii)
        /*0068*/ 	.word	0x00000000


	//----- nvinfo : EIATTR_MIN_STACK_SIZE
	.align		4
.L_17:
        /*006c*/ 	.byte	0x04, 0x12
        /*006e*/ 	.short	(.L_19 - .L_18)
	.align		4
.L_18:
        /*0070*/ 	.word	index@(_Z10cudaConv2DPfS_S_iiiiii)
        /*0074*/ 	.word	0x00000000
.L_19:


//--------------------- .nv.compat                --------------------------
	.section	.nv.compat,"",@"SHT_CUDA_COMPAT_INFO"
	.align	4
        /*0000*/ 	.byte	0x02, 0x09, 0x00, 0x00, 0x02, 0x02, 0x01, 0x00, 0x02, 0x05, 0x05, 0x00, 0x03, 0x07, 0x01, 0x01
        /*0010*/ 	.byte	0x02, 0x03, 0x00, 0x00, 0x02, 0x06, 0x01, 0x00, 0x04, 0x0b, 0x08, 0x00, 0x01, 0x00, 0x00, 0x00
        /*0020*/ 	.byte	0x00, 0x00, 0x00, 0x00


//--------------------- .nv.info._Z8cudaTanhPfiii --------------------------
	.section	.nv.info._Z8cudaTanhPfiii,"",@"SHT_CUDA_INFO"
	.sectionflags	@""
	.align	4


	//----- nvinfo : EIATTR_CUDA_API_VERSION
	.align		4
        /*0000*/ 	.byte	0x04, 0x37
        /*0002*/ 	.short	(.L_21 - .L_20)
.L_20:
        /*0004*/ 	.word	0x00000082


	//----- nvinfo : EIATTR_KPARAM_INFO
	.align		4
.L_21:
        /*0008*/ 	.byte	0x04, 0x17
        /*000a*/ 	.short	(.L_23 - .L_22)
.L_22:
        /*000c*/ 	.word	0x00000000
        /*0010*/ 	.short	0x0003
        /*0012*/ 	.short	0x0010
        /*0014*/ 	.byte	0x00, 0xf0, 0x11, 0x00


	//----- nvinfo : EIATTR_KPARAM_INFO
	.align		4
.L_23:
        /*0018*/ 	.byte	0x04, 0x17
        /*001a*/ 	.short	(.L_25 - .L_24)
.L_24:
        /*001c*/ 	.word	0x00000000
        /*0020*/ 	.short	0x0002
        /*0022*/ 	.short	0x000c
        /*0024*/ 	.byte	0x00, 0xf0, 0x11, 0x00


	//----- nvinfo : EIATTR_KPARAM_INFO
	.align		4
.L_25:
        /*0028*/ 	.byte	0x04, 0x17
        /*002a*/ 	.short	(.L_27 - .L_26)
.L_26:
        /*002c*/ 	.word	0x00000000
        /*0030*/ 	.short	0x0001
        /*0032*/ 	.short	0x0008
        /*0034*/ 	.byte	0x00, 0xf0, 0x11, 0x00


	//----- nvinfo : EIATTR_KPARAM_INFO
	.align		4
.L_27:
        /*0038*/ 	.byte	0x04, 0x17
        /*003a*/ 	.short	(.L_29 - .L_28)
.L_28:
        /*003c*/ 	.word	0x00000000
        /*0040*/ 	.short	0x0000
        /*0042*/ 	.short	0x0000
        /*0044*/ 	.byte	0x00, 0xf5, 0x21, 0x00


	//----- nvinfo : EIATTR_SPARSE_MMA_MASK
	.align		4
.L_29:
        /*0048*/ 	.byte	0x03, 0x50
        /*004a*/ 	.short	0x0000


	//----- nvinfo : EIATTR_MAXREG_COUNT
	.align		4
        /*004c*/ 	.byte	0x03, 0x1b
        /*004e*/ 	.short	0x00ff


	//----- nvinfo : EIATTR_MERCURY_ISA_VERSION
	.align		4
        /*0050*/ 	.byte	0x03, 0x5f
        /*0052*/ 	.short	0x0101


	//----- nvinfo : EIATTR_VRC_CTA_INIT_COUNT
	.align		4
        /*0054*/ 	.byte	0x02, 0x4a
	.zero		1
	.zero		1


	//----- nvinfo : EIATTR_EXIT_INSTR_OFFSETS
	.align		4
        /*0058*/ 	.byte	0x04, 0x1c
        /*005a*/ 	.short	(.L_31 - .L_30)


	//   ....[0]....
.L_30:
        /*005c*/ 	.word	0x000000f0


	//   ....[1]....
        /*0060*/ 	.word	0x00000720


	//   ....[2]....
        /*0064*/ 	.word	0x00000a30


	//   ....[3]....
        /*0068*/ 	.word	0x00000bb0


	//----- nvinfo : EIATTR_CBANK_PARAM_SIZE
	.align		4
.L_31:
        /*006c*/ 	.byte	0x03, 0x19
        /*006e*/ 	.short	0x0014


	//----- nvinfo : EIATTR_PARAM_CBANK
	.align		4
        /*0070*/ 	.byte	0x04, 0x0a
        /*0072*/ 	.short	(.L_33 - .L_32)
	.align		4
.L_32:
        /*0074*/ 	.word	index@(.nv.constant0._Z8cudaTanhPfiii)
        /*0078*/ 	.short	0x0380
        /*007a*/ 	.short	0x0014


	//----- nvinfo : EIATTR_SW_WAR
	.align		4
.L_33:
        /*007c*/ 	.byte	0x04, 0x36
        /*007e*/ 	.short	(.L_35 - .L_34)
.L_34:
        /*0080*/ 	.word	0x00000008
.L_35:


//--------------------- .nv.info._Z15cudaSubsamplingPfS_iiiiii --------------------------
	.section	.nv.info._Z15cudaSubsamplingPfS_iiiiii,"",@"SHT_CUDA_INFO"
	.sectionflags	@""
	.align	4


	//----- nvinfo : EIATTR_CUDA_API_VERSION
	.align		4
        /*0000*/ 	.byte	0x04, 0x37
        /*0002*/ 	.short	(.L_37 - .L_36)
.L_36:
        /*0004*/ 	.word	0x00000082


	//----- nvinfo : EIATTR_KPARAM_INFO
	.align		4
.L_37:
        /*0008*/ 	.byte	0x04, 0x17
        /*000a*/ 	.short	(.L_39 - .L_38)
.L_38:
        /*000c*/ 	.word	0x00000000
        /*0010*/ 	.short	0x0007
        /*0012*/ 	.short	0x0024
        /*0014*/ 	.byte	0x00, 0xf0, 0x11, 0x00


	//----- nvinfo : EIATTR_KPARAM_INFO
	.align		4
.L_39:
        /*0018*/ 	.byte	0x04, 0x17
        /*001a*/ 	.short	(.L_41 - .L_40)
.L_40:
        /*001c*/ 	.word	0x00000000
        /*0020*/ 	.short	0x0006
        /*0022*/ 	.short	0x0020
        /*0024*/ 	.byte	0x00, 0xf0, 0x11, 0x00


	//----- nvinfo : EIATTR_KPARAM_INFO
	.align		4
.L_41:
        /*0028*/ 	.byte	0x04, 0x17
        /*002a*/ 	.short	(.L_43 - .L_42)
.L_42:
        /*002c*/ 	.word	0x00000000
        /*0030*/ 	.short	0x0005
        /*0032*/ 	.short	0x001c
        /*0034*/ 	.byte	0x00, 0xf0, 0x11, 0x00


	//----- nvinfo : EIATTR_KPARAM_INFO
	.align		4
.L_43:
        /*0038*/ 	.byte	0x04, 0x17
        /*003a*/ 	.short	(.L_45 - .L_44)
.L_44:
        /*003c*/ 	.word	0x00000000
        /*0040*/ 	.short	0x0004
        /*0042*/ 	.short	0x0018
        /*0044*/ 	.byte	0x00, 0xf0, 0x11, 0x00


	//----- nvinfo : EIATTR_KPARAM_INFO
	.align		4
.L_45:
        /*0048*/ 	.byte	0x04, 0x17
        /*004a*/ 	.short	(.L_47 - .L_46)
.L_46:
        /*004c*/ 	.word	0x00000000
        /*0050*/ 	.short	0x0003
        /*0052*/ 	.short	0x0014
        /*0054*/ 	.byte	0x00, 0xf0, 0x11, 0x00


	//----- nvinfo : EIATTR_KPARAM_INFO
	.align		4
.L_47:
        /*0058*/ 	.byte	0x04, 0x17
        /*005a*/ 	.short	(.L_49 - .L_48)
.L_48:
        /*005c*/ 	.word	0x00000000
        /*0060*/ 	.short	0x0002
        /*0062*/ 	.short	0x0010
        /*0064*/ 	.byte	0x00, 0xf0, 0x11, 0x00


	//----- nvinfo : EIATTR_KPARAM_INFO
	.align		4
.L_49:
        /*0068*/ 	.byte	0x04, 0x17
        /*006a*/ 	.short	(.L_51 - .L_50)
.L_50:
        /*006c*/ 	.word	0x00000000
        /*0070*/ 	.short	0x0001
        /*0072*/ 	.short	0x0008
        /*0074*/ 	.byte	0x00, 0xf5, 0x21, 0x00


	//----- nvinfo : EIATTR_KPARAM_INFO
	.align		4
.L_51:
        /*0078*/ 	.byte	0x04, 0x17
        /*007a*/ 	.short	(.L_53 - .L_52)
.L_52:
        /*007c*/ 	.word	0x00000000
        /*0080*/ 	.short	0x0000
        /*0082*/ 	.short	0x0000
        /*0084*/ 	.byte	0x00, 0xf5, 0x21, 0x00


	//----- nvinfo : EIATTR_SPARSE_MMA_MASK
	.align		4
.L_53:
        /*0088*/ 	.byte	0x03, 0x50
        /*008a*/ 	.short	0x0000


	//----- nvinfo : EIATTR_MAXREG_COUNT
	.align		4
        /*008c*/ 	.byte	0x03, 0x1b
        /*008e*/ 	.short	0x00ff


	//----- nvinfo : EIATTR_MERCURY_ISA_VERSION
	.align		4
        /*0090*/ 	.byte	0x03, 0x5f
        /*0092*/ 	.short	0x0101


	//----- nvinfo : EIATTR_VRC_CTA_INIT_COUNT
	.align		4
        /*0094*/ 	.byte	0x02, 0x4a
	.zero		1
	.zero		1


	//----- nvinfo : EIATTR_EXIT_INSTR_OFFSETS
	.align		4
        /*0098*/ 	.byte	0x04, 0x1c
        /*009a*/ 	.short	(.L_55 - .L_54)


	//   ....[0]....
.L_54:
        /*009c*/ 	.word	0x00000230


	//   ....[1]....
        /*00a0*/ 	.word	0x00000300


	//   ....[2]....
        /*00a4*/ 	.word	0x00000330


	//   ....[3]....
        /*00a8*/ 	.word	0x00002ac0


	//   ....[4]....
        /*00ac*/ 	.word	0x00003e80


	//   ....[5]....
        /*00b0*/ 	.word	0x000044d0


	//----- nvinfo : EIATTR_CRS_STACK_SIZE
	.align		4
.L_55:
        /*00b4*/ 	.byte	0x04, 0x1e
        /*00b6*/ 	.short	(.L_57 - .L_56)
.L_56:
        /*00b8*/ 	.word	0x00000000


	//----- nvinfo : EIATTR_CBANK_PARAM_SIZE
	.align		4
.L_57:
        /*00bc*/ 	.byte	0x03, 0x19
        /*00be*/ 	.short	0x0028


	//----- nvinfo : EIATTR_PARAM_CBANK
	.align		4
        /*00c0*/ 	.byte	0x04, 0x0a
        /*00c2*/ 	.short	(.L_59 - .L_58)
	.align		4
.L_58:
        /*00c4*/ 	.word	index@(.nv.constant0._Z15cudaSubsamplingPfS_iiiiii)
        /*00c8*/ 	.short	0x0380
        /*00ca*/ 	.short	0x0028


	//----- nvinfo : EIATTR_SW_WAR
	.align		4
.L_59:
        /*00cc*/ 	.byte	0x04, 0x36
        /*00ce*/ 	.short	(.L_61 - .L_60)
.L_60:
        /*00d0*/ 	.word	0x00000008
.L_61:


//--------------------- .nv.info._Z10cudaConv2DPfS_S_iiiiii --------------------------
	.section	.nv.info._Z10cudaConv2DPfS_S_iiiiii,"",@"SHT_CUDA_INFO"
	.sectionflags	@""
	.align	4


	//----- nvinfo : EIATTR_CUDA_API_VERSION
	.align		4
        /*0000*/ 	.byte	0x04, 0x37
        /*0002*/ 	.short	(.L_63 - .L_62)
.L_62:
        /*0004*/ 	.word	0x00000082


	//----- nvinfo : EIATTR_KPARAM_INFO
	.align		4
.L_63:
        /*0008*/ 	.byte	0x04, 0x17
        /*000a*/ 	.short	(.L_65 - .L_64)
.L_64:
        /*000c*/ 	.word	0x00000000
        /*0010*/ 	.short	0x0008
        /*0012*/ 	.short	0x002c
        /*0014*/ 	.byte	0x00, 0xf0, 0x11, 0x00


	//----- nvinfo : EIATTR_KPARAM_INFO
	.align		4
.L_65:
        /*0018*/ 	.byte	0x04, 0x17
        /*001a*/ 	.short	(.L_67 - .L_66)
.L_66:
        /*001c*/ 	.word	0x00000000
        /*0020*/ 	.short	0x0007
        /*0022*/ 	.short	0x0028
        /*0024*/ 	.byte	0x00, 0xf0, 0x11, 0x00


	//----- nvinfo : EIATTR_KPARAM_INFO
	.align		4
.L_67:
        /*0028*/ 	.byte	0x04, 0x17
        /*002a*/ 	.short	(.L_69 - .L_68)
.L_68:
        /*002c*/ 	.word	0x00000000
        /*0030*/ 	.short	0x0006
        /*0032*/ 	.short	0x0024
        /*0034*/ 	.byte	0x00, 0xf0, 0x11, 0x00


	//----- nvinfo : EIATTR_KPARAM_INFO
	.align		4
.L_69:
        /*0038*/ 	.byte	0x04, 0x17
        /*003a*/ 	.short	(.L_71 - .L_70)
.L_70:
        /*003c*/ 	.word	0x00000000
        /*0040*/ 	.short	0x0005
        /*0042*/ 	.short	0x0020
        /*0044*/ 	.byte	0x00, 0xf0, 0x11, 0x00


	//----- nvinfo : EIATTR_KPARAM_INFO
	.align		4
.L_71:
        /*0048*/ 	.byte	0x04, 0x17
        /*004a*/ 	.short	(.L_73 - .L_72)
.L_72:
        /*004c*/ 	.word	0x00000000
        /*0050*/ 	.short	0x0004
        /*0052*/ 	.short	0x001c
        /*0054*/ 	.byte	0x00, 0xf0, 0x11, 0x00


	//----- nvinfo : EIATTR_KPARAM_INFO
	.align		4
.L_73:
        /*0058*/ 	.byte	0x04, 0x17
        /*005a*/ 	.short	(.L_75 - .L_74)
.L_74:
        /*005c*/ 	.word	0x00000000
        /*0060*/ 	.short	0x0003
        /*0062*/ 	.short	0x0018
        /*0064*/ 	.byte	0x00, 0xf0, 0x11, 0x00


	//----- nvinfo : EIATTR_KPARAM_INFO
	.align		4
.L_75:
        /*0068*/ 	.byte	0x04, 0x17
        /*006a*/ 	.short	(.L_77 - .L_76)
.L_76:
        /*006c*/ 	.word	0x00000000
        /*0070*/ 	.short	0x0002
        /*0072*/ 	.short	0x0010
        /*0074*/ 	.byte	0x00, 0xf5, 0x21, 0x00


	//----- nvinfo : EIATTR_KPARAM_INFO
	.align		4
.L_77:
        /*0078*/ 	.byte	0x04, 0x17
        /*007a*/ 	.short	(.L_79 - .L_78)
.L_78:
        /*007c*/ 	.word	0x00000000
        /*0080*/ 	.short	0x0001
        /*0082*/ 	.short	0x0008
        /*0084*/ 	.byte	0x00, 0xf5, 0x21, 0x00


	//----- nvinfo : EIATTR_KPARAM_INFO
	.align		4
.L_79:
        /*0088*/ 	.byte	0x04, 0x17
        /*008a*/ 	.short	(.L_81 - .L_80)
.L_80:
        /*008c*/ 	.word	0x00000000
        /*0090*/ 	.short	0x0000
        /*0092*/ 	.short	0x0000
        /*0094*/ 	.byte	0x00, 0xf5, 0x21, 0x00


	//----- nvinfo : EIATTR_SPARSE_MMA_MASK
	.align		4
.L_81:
        /*0098*/ 	.byte	0x03, 0x50
        /*009a*/ 	.short	0x0000


	//----- nvinfo : EIATTR_MAXREG_COUNT
	.align		4
        /*009c*/ 	.byte	0x03, 0x1b
        /*009e*/ 	.short	0x00ff


	//----- nvinfo : EIATTR_MERCURY_ISA_VERSION
	.align		4
        /*00a0*/ 	.byte	0x03, 0x5f
        /*00a2*/ 	.short	0x0101


	//----- nvinfo : EIATTR_VRC_CTA_INIT_COUNT
	.align		4
        /*00a4*/ 	.byte	0x02, 0x4a
	.zero		1
	.zero		1


	//----- nvinfo : EIATTR_EXIT_INSTR_OFFSETS
	.align		4
        /*00a8*/ 	.byte	0x04, 0x1c
        /*00aa*/ 	.short	(.L_83 - .L_82)


	//   ....[0]....
.L_82:
        /*00ac*/ 	.word	0x000000e0


	//   ....[1]....
        /*00b0*/ 	.word	0x00000c30


	//   ....[2]....
        /*00b4*/ 	.word	0x00000f00


	//   ....[3]....
        /*00b8*/ 	.word	0x00001070


	//   ....[4]....
        /*00bc*/ 	.word	0x00001160


	//   ....[5]....
        /*00c0*/ 	.word	0x000011c0


	//----- nvinfo : EIATTR_CBANK_PARAM_SIZE
	.align		4
.L_83:
        /*00c4*/ 	.byte	0x03, 0x19
        /*00c6*/ 	.short	0x0030


	//----- nvinfo : EIATTR_PARAM_CBANK
	.align		4
        /*00c8*/ 	.byte	0x04, 0x0a
        /*00ca*/ 	.short	(.L_85 - .L_84)
	.align		4
.L_84:
        /*00cc*/ 	.word	index@(.nv.constant0._Z10cudaConv2DPfS_S_iiiiii)
        /*00d0*/ 	.short	0x0380
        /*00d2*/ 	.short	0x0030


	//----- nvinfo : EIATTR_SW_WAR
	.align		4
.L_85:
        /*00d4*/ 	.byte	0x04, 0x36
        /*00d6*/ 	.short	(.L_87 - .L_86)
.L_86:
        /*00d8*/ 	.word	0x00000008
.L_87:


//--------------------- .nv.callgraph             --------------------------
	.section	.nv.callgraph,"",@"SHT_CUDA_CALLGRAPH"
	.align	4
	.sectionentsize	8
	.align		4
        /*0000*/ 	.word	0x00000000
	.align		4
        /*0004*/ 	.word	0xffffffff
	.align		4
        /*0008*/ 	.word	0x00000000
	.align		4
        /*000c*/ 	.word	0xfffffffe
	.align		4
        /*0010*/ 	.word	0x00000000
	.align		4
        /*0014*/ 	.word	0xfffffffd
	.align		4
        /*0018*/ 	.word	0x00000000
	.align		4
        /*001c*/ 	.word	0xfffffffc


//--------------------- .text._Z8cudaTanhPfiii    --------------------------
	.section	.text._Z8cudaTanhPfiii,"ax",@progbits
	.align	128
        .global         _Z8cudaTanhPfiii
        .type           _Z8cudaTanhPfiii,@function
        .size           _Z8cudaTanhPfiii,(.L_x_126 - _Z8cudaTanhPfiii)
        .other          _Z8cudaTanhPfiii,@"STO_CUDA_ENTRY STV_DEFAULT"
_Z8cudaTanhPfiii:
.text._Z8cudaTanhPfiii:
[----:B------:R-:W-:Y:S01]  /*0000*/  LDC R1, c[0x0][0x37c] ;  /* 0x0000df00ff017b82 */ /* 0x000fe20000000800 */
[----:B------:R-:W0:Y:S07]  /*0010*/  S2R R5, SR_TID.X ;  /* 0x0000000000057919 */ /* 0x000e2e0000002100 */
[----:B------:R-:W1:Y:S01]  /*0020*/  S2UR UR4, SR_CTAID.Y ;  /* 0x00000000000479c3 */ /* 0x000e620000002600 */
[----:B------:R-:W1:Y:S01]  /*0030*/  LDCU UR5, c[0x0][0x364] ;  /* 0x00006c80ff0577ac */ /* 0x000e620008000800 */
[----:B------:R-:W2:Y:S06]  /*0040*/  S2R R15, SR_TID.Y ;  /* 0x00000000000f7919 */ /* 0x000eac0000002200 */
[----:B------:R-:W0:Y:S08]  /*0050*/  S2UR UR6, SR_CTAID.X ;  /* 0x00000000000679c3 */ /* 0x000e300000002500 */
[----:B------:R-:W0:Y:S08]  /*0060*/  LDC R10, c[0x0][0x360] ;  /* 0x0000d800ff0a7b82 */ /* 0x000e300000000800 */
[----:B------:R-:W3:Y:S01]  /*0070*/  LDC.64 R2, c[0x0][0x388] ;  /* 0x0000e200ff027b82 */ /* 0x000ee20000000a00 */
[----:B-1----:R-:W-:-:S07]  /*0080*/  UIMAD UR4, UR4, UR5, URZ ;  /* 0x00000005040472a4 */ /* 0x002fce000f8e02ff */
[----:B------:R-:W1:Y:S01]  /*0090*/  LDC R13, c[0x0][0x390] ;  /* 0x0000e400ff0d7b82 */ /* 0x000e620000000800 */
[----:B--2---:R-:W-:Y:S01]  /*00a0*/  IADD3 R11, PT, PT, R15, UR4, RZ ;  /* 0x000000040f0b7c10 */ /* 0x004fe2000fffe0ff */
[----:B0-----:R-:W-:-:S05]  /*00b0*/  IMAD R10, R10, UR6, R5 ;  /* 0x000000060a0a7c24 */ /* 0x001fca000f8e0205 */
[----:B---3--:R-:W-:-:S04]  /*00c0*/  ISETP.GE.AND P0, PT, R10, R3, PT ;  /* 0x000000030a00720c */ /* 0x008fc80003f06270 */
[----:B------:R-:W-:-:S04]  /*00d0*/  ISETP.GE.OR P0, PT, R11, R2, P0 ;  /* 0x000000020b00720c */ /* 0x000fc80000706670 */
[----:B-1----:R-:W-:-:S13]  /*00e0*/  ISETP.LT.OR P0, PT, R13, 0x1, P0 ;  /* 0x000000010d00780c */ /* 0x002fda0000701670 */
[----:B------:R-:W-:Y:S05]  /*00f0*/  @P0 EXIT ;  /* 0x000000000000094d */ /* 0x000fea0003800000 */
[C---:B------:R-:W-:Y:S01]  /*0100*/  ISETP.GE.U32.AND P1, PT, R13.reuse, 0x4, PT ;  /* 0x000000040d00780c */ /* 0x040fe20003f26070 */
[----:B------:R-:W0:Y:S01]  /*0110*/  LDCU.64 UR6, c[0x0][0x358] ;  /* 0x00006b00ff0677ac */ /* 0x000e220008000a00 */
[----:B------:R-:W-:Y:S01]  /*0120*/  LOP3.LUT R22, R13, 0x3, RZ, 0xc0, !PT ;  /* 0x000000030d167812 */ /* 0x000fe200078ec0ff */
[----:B------:R-:W-:-:S03]  /*0130*/  HFMA2 R12, -RZ, RZ, 0, 0 ;  /* 0x00000000ff0c7431 */ /* 0x000fc600000001ff */
[----:B------:R-:W-:-:S07]  /*0140*/  ISETP.NE.AND P0, PT, R22, RZ, PT ;  /* 0x000000ff1600720c */ /* 0x000fce0003f05270 */
[----:B------:R-:W-:Y:S06]  /*0150*/  @!P1 BRA `(.L_x_0) ;  /* 0x0000000400709947 */ /* 0x000fec0003800000 */
[----:B------:R-:W1:Y:S01]  /*0160*/  LDC.64 R4, c[0x0][0x380] ;  /* 0x0000e000ff047b82 */ /* 0x000e620000000a00 */
[C---:B------:R-:W-:Y:S01]  /*0170*/  IADD3 R15, PT, PT, R2.reuse, UR4, R15 ;  /* 0x00000004020f7c10 */ /* 0x040fe2000fffe00f */
[C---:B------:R-:W-:Y:S01]  /*0180*/  IMAD R19, R2.reuse, 0x3, R11 ;  /* 0x0000000302137824 */ /* 0x040fe200078e020b */
[----:B------:R-:W-:Y:S01]  /*0190*/  LEA R17, R2, R11, 0x1 ;  /* 0x0000000b02117211 */ /* 0x000fe200078e08ff */
[----:B------:R-:W-:Y:S01]  /*01a0*/  IMAD R14, R3, R2, RZ ;  /* 0x00000002030e7224 */ /* 0x000fe200078e02ff */
[----:B------:R-:W-:Y:S01]  /*01b0*/  LOP3.LUT R12, R13, 0x7ffffffc, RZ, 0xc0, !PT ;  /* 0x7ffffffc0d0c7812 */ /* 0x000fe200078ec0ff */
[-CC-:B------:R-:W-:Y:S02]  /*01c0*/  IMAD R21, R11, R3.reuse, R10.reuse ;  /* 0x000000030b157224 */ /* 0x180fe400078e020a */
[-CC-:B------:R-:W-:Y:S01]  /*01d0*/  IMAD R15, R15, R3.reuse, R10.reuse ;  /* 0x000000030f0f7224 */ /* 0x180fe200078e020a */
[----:B------:R-:W-:Y:S01]  /*01e0*/  IADD3 R16, PT, PT, -R12, RZ, RZ ;  /* 0x000000ff0c107210 */ /* 0x000fe20007ffe1ff */
[----:B------:R-:W-:-:S02]  /*01f0*/  IMAD R17, R17, R3, R10 ;  /* 0x0000000311117224 */ /* 0x000fc400078e020a */
[----:B------:R-:W-:-:S07]  /*0200*/  IMAD R19, R19, R3, R10 ;  /* 0x0000000313137224 */ /* 0x000fce00078e020a */
.L_x_1:
[----:B-12---:R-:W-:-:S05]  /*0210*/  IMAD.WIDE R8, R21, 0x4, R4 ;  /* 0x0000000415087825 */ /* 0x006fca00078e0204 */
[----:B0-----:R-:W2:Y:S01]  /*0220*/  LDG.E R6, desc[UR6][R8.64] ;  /* 0x0000000608067981 */ /* 0x001ea2000c1e1900 */
[----:B------:R-:W-:Y:S01]  /*0230*/  MOV R20, 0x3c80f082 ;  /* 0x3c80f08200147802 */ /* 0x000fe20000000f00 */
[----:B------:R-:W-:Y:S02]  /*0240*/  HFMA2 R18, -RZ, RZ, 1.875, 0 ;  /* 0x3f800000ff127431 */ /* 0x000fe400000001ff */
[C---:B--2---:R-:W-:Y:S01]  /*0250*/  FMUL R0, |R6|.reuse, 2.8853900432586669922 ;  /* 0x4038aa3b06007820 */ /* 0x044fe20000400200 */
[C---:B------:R-:W-:Y:S01]  /*0260*/  FMUL R27, R6.reuse, R6 ;  /* 0x00000006061b7220 */ /* 0x040fe20000400000 */
[C---:B------:R-:W-:Y:S02]  /*0270*/  FSETP.GE.AND P2, PT, |R6|.reuse, 0.60000002384185791016, PT ;  /* 0x3f19999a0600780b */ /* 0x040fe40003f46200 */
[----:B------:R-:W-:Y:S01]  /*0280*/  FSETP.GE.AND P1, PT, |R6|, 9.010913848876953125, PT ;  /* 0x41102cb40600780b */ /* 0x000fe20003f26200 */
[C---:B------:R-:W-:Y:S01]  /*0290*/  FFMA R24, R27.reuse, R20, -0.052303962409496307373 ;  /* 0xbd563cae1b187423 */ /* 0x040fe20000000014 */
[----:B------:R-:W0:Y:S03]  /*02a0*/  MUFU.EX2 R0, R0 ;  /* 0x0000000000007308 */ /* 0x000e260000000800 */
[----:B------:R-:W-:Y:S01]  /*02b0*/  FFMA R24, R27, R24, 0.1331529766321182251 ;  /* 0x3e0859411b187423 */ /* 0x000fe20000000018 */
[----:B0-----:R-:W-:-:S03]  /*02c0*/  FADD R7, R0, 1 ;  /* 0x3f80000000077421 */ /* 0x001fc60000000000 */
[----:B------:R-:W-:-:S04]  /*02d0*/  FFMA R0, R27, R24, -0.33332768082618713379 ;  /* 0xbeaaa9ed1b007423 */ /* 0x000fc80000000018 */
[----:B------:R-:W-:Y:S01]  /*02e0*/  FFMA R27, R27, R0, RZ ;  /* 0x000000001b1b7223 */ /* 0x000fe200000000ff */
[----:B------:R-:W0:Y:S02]  /*02f0*/  MUFU.RCP R7, R7 ;  /* 0x0000000700077308 */ /* 0x000e240000001000 */
[----:B0-----:R-:W-:-:S05]  /*0300*/  FFMA R23, R7, -2, R18 ;  /* 0xc000000007177823 */ /* 0x001fca0000000012 */
[----:B------:R-:W-:-:S04]  /*0310*/  FSEL R23, R23, 1, !P1 ;  /* 0x3f80000017177808 */ /* 0x000fc80004800000 */
[--C-:B------:R-:W-:Y:S01]  /*0320*/  LOP3.LUT R25, R23, 0x80000000, R6.reuse, 0xb8, !PT ;  /* 0x8000000017197812 */ /* 0x100fe200078eb806 */
[----:B------:R-:W-:Y:S01]  /*0330*/  @!P2 FFMA R25, R6, R27, R6 ;  /* 0x0000001b0619a223 */ /* 0x000fe20000000006 */
[----:B------:R-:W-:-:S04]  /*0340*/  IMAD.WIDE R6, R15, 0x4, R4 ;  /* 0x000000040f067825 */ /* 0x000fc800078e0204 */
[----:B------:R0:W-:Y:S04]  /*0350*/  STG.E desc[UR6][R8.64], R25 ;  /* 0x0000001908007986 */ /* 0x0001e8000c101906 */
[----:B------:R-:W2:Y:S02]  /*0360*/  LDG.E R23, desc[UR6][R6.64] ;  /* 0x0000000606177981 */ /* 0x000ea4000c1e1900 */
[C---:B--2---:R-:W-:Y:S01]  /*0370*/  FMUL R24, |R23|.reuse, 2.8853900432586669922 ;  /* 0x4038aa3b17187820 */ /* 0x044fe20000400200 */
[C---:B------:R-:W-:Y:S01]  /*0380*/  FMUL R29, R23.reuse, R23 ;  /* 0x00000017171d7220 */ /* 0x040fe20000400000 */
[C---:B------:R-:W-:Y:S02]  /*0390*/  FSETP.GE.AND P2, PT, |R23|.reuse, 0.60000002384185791016, PT ;  /* 0x3f19999a1700780b */ /* 0x040fe40003f46200 */
[----:B------:R-:W-:Y:S01]  /*03a0*/  FSETP.GE.AND P1, PT, |R23|, 9.010913848876953125, PT ;  /* 0x41102cb41700780b */ /* 0x000fe20003f26200 */
[C---:B------:R-:W-:Y:S01]  /*03b0*/  FFMA R0, R29.reuse, R20, -0.052303962409496307373 ;  /* 0xbd563cae1d007423 */ /* 0x040fe20000000014 */
[----:B------:R-:W1:Y:S03]  /*03c0*/  MUFU.EX2 R24, R24 ;  /* 0x0000001800187308 */ /* 0x000e660000000800 */
[----:B------:R-:W-:-:S04]  /*03d0*/  FFMA R0, R29, R0, 0.1331529766321182251 ;  /* 0x3e0859411d007423 */ /* 0x000fc80000000000 */
[----:B------:R-:W-:-:S04]  /*03e0*/  FFMA R0, R29, R0, -0.33332768082618713379 ;  /* 0xbeaaa9ed1d007423 */ /* 0x000fc80000000000 */
[----:B------:R-:W-:Y:S01]  /*03f0*/  FFMA R0, R29, R0, RZ ;  /* 0x000000001d007223 */ /* 0x000fe200000000ff */
[----:B-1----:R-:W-:-:S04]  /*0400*/  FADD R26, R24, 1 ;  /* 0x3f800000181a7421 */ /* 0x002fc80000000000 */
[----:B------:R-:W1:Y:S02]  /*0410*/  MUFU.RCP R27, R26 ;  /* 0x0000001a001b7308 */ /* 0x000e640000001000 */
[----:B-1----:R-:W-:-:S05]  /*0420*/  FFMA R27, R27, -2, R18 ;  /* 0xc00000001b1b7823 */ /* 0x002fca0000000012 */
[----:B0-----:R-:W-:-:S04]  /*0430*/  FSEL R8, R27, 1, !P1 ;  /* 0x3f8000001b087808 */ /* 0x001fc80004800000 */
        /* <DEDUP_REMOVED lines=22> */
[----:B------:R-:W2:Y:S01]  /*05a0*/  LDG.E R23, desc[UR6][R6.64] ;  /* 0x0000000606177981 */ /* 0x000ea2000c1e1900 */
[----:B------:R-:W-:Y:S02]  /*05b0*/  IADD3 R16, PT, PT, R16, 0x4, RZ ;  /* 0x0000000410107810 */ /* 0x000fe40007ffe0ff */
[C---:B------:R-:W-:Y:S02]  /*05c0*/  LEA R15, R14.reuse, R15, 0x2 ;  /* 0x0000000f0e0f7211 */ /* 0x040fe400078e10ff */
[C---:B------:R-:W-:Y:S02]  /*05d0*/  LEA R17, R14.reuse, R17, 0x2 ;  /* 0x000000110e117211 */ /* 0x040fe400078e10ff */
[----:B------:R-:W-:-:S02]  /*05e0*/  LEA R19, R14, R19, 0x2 ;  /* 0x000000130e137211 */ /* 0x000fc400078e10ff */
[----:B------:R-:W-:Y:S01]  /*05f0*/  LEA R21, R14, R21, 0x2 ;  /* 0x000000150e157211 */ /* 0x000fe200078e10ff */
        /* <DEDUP_REMOVED lines=12> */
[----:B0-----:R-:W-:Y:S02]  /*06c0*/  FSEL R8, R27, 1, !P1 ;  /* 0x3f8000001b087808 */ /* 0x001fe40004800000 */
[----:B------:R-:W-:Y:S02]  /*06d0*/  ISETP.NE.AND P1, PT, R16, RZ, PT ;  /* 0x000000ff1000720c */ /* 0x000fe40003f25270 */
[--C-:B------:R-:W-:Y:S01]  /*06e0*/  LOP3.LUT R9, R8, 0x80000000, R23.reuse, 0xb8, !PT ;  /* 0x8000000008097812 */ /* 0x100fe200078eb817 */
[----:B------:R-:W-:-:S05]  /*06f0*/  @!P2 FFMA R9, R23, R0, R23 ;  /* 0x000000001709a223 */ /* 0x000fca0000000017 */
[----:B------:R2:W-:Y:S05]  /*0700*/  STG.E desc[UR6][R6.64], R9 ;  /* 0x0000000906007986 */ /* 0x0005ea000c101906 */
[----:B------:R-:W-:Y:S05]  /*0710*/  @P1 BRA `(.L_x_1) ;  /* 0xfffffff800bc1947 */ /* 0x000fea000383ffff */
.L_x_0:
[----:B0-----:R-:W-:Y:S05]  /*0720*/  @!P0 EXIT ;  /* 0x000000000000894d */ /* 0x001fea0003800000 */
[----:B------:R-:W-:Y:S02]  /*0730*/  ISETP.NE.AND P1, PT, R22, 0x1, PT ;  /* 0x000000011600780c */ /* 0x000fe40003f25270 */
[----:B------:R-:W-:-:S04]  /*0740*/  LOP3.LUT R13, R13, 0x1, RZ, 0xc0, !PT ;  /* 0x000000010d0d7812 */ /* 0x000fc800078ec0ff */
[----:B------:R-:W-:-:S07]  /*0750*/  ISETP.NE.U32.AND P0, PT, R13, 0x1, PT ;  /* 0x000000010d00780c */ /* 0x000fce0003f05070 */
[----:B------:R-:W-:Y:S06]  /*0760*/  @!P1 BRA `(.L_x_2) ;  /* 0x0000000000b09947 */ /* 0x000fec0003800000 */
[----:B--2---:R-:W0:Y:S01]  /*0770*/  LDC.64 R6, c[0x0][0x380] ;  /* 0x0000e000ff067b82 */ /* 0x004e220000000a00 */
[----:B------:R-:W-:-:S04]  /*0780*/  IMAD R13, R12, R2, R11 ;  /* 0x000000020c0d7224 */ /* 0x000fc800078e020b */
[----:B------:R-:W-:-:S04]  /*0790*/  IMAD R5, R13, R3, R10 ;  /* 0x000000030d057224 */ /* 0x000fc800078e020a */
[----:B0-----:R-:W-:-:S05]  /*07a0*/  IMAD.WIDE R4, R5, 0x4, R6 ;  /* 0x0000000405047825 */ /* 0x001fca00078e0206 */
[----:B------:R-:W2:Y:S01]  /*07b0*/  LDG.E R14, desc[UR6][R4.64] ;  /* 0x00000006040e7981 */ /* 0x000ea2000c1e1900 */
[----:B------:R-:W-:Y:S01]  /*07c0*/  MOV R9, 0x3c80f082 ;  /* 0x3c80f08200097802 */ /* 0x000fe20000000f00 */
[----:B------:R-:W-:Y:S01]  /*07d0*/  HFMA2 R8, -RZ, RZ, 1.875, 0 ;  /* 0x3f800000ff087431 */ /* 0x000fe200000001ff */
[----:B------:R-:W-:-:S05]  /*07e0*/  IADD3 R19, PT, PT, R13, R2, RZ ;  /* 0x000000020d137210 */ /* 0x000fca0007ffe0ff */
[----:B------:R-:W-:-:S04]  /*07f0*/  IMAD R19, R19, R3, R10 ;  /* 0x0000000313137224 */ /* 0x000fc800078e020a */
[----:B------:R-:W-:-:S04]  /*0800*/  IMAD.WIDE R6, R19, 0x4, R6 ;  /* 0x0000000413067825 */ /* 0x000fc800078e0206 */
        /* <DEDUP_REMOVED lines=14> */
[----:B------:R-:W-:-:S05]  /*08f0*/  @!P2 FFMA R13, R14, R17, R14 ;  /* 0x000000110e0da223 */ /* 0x000fca000000000e */
[----:B------:R0:W-:Y:S04]  /*0900*/  STG.E desc[UR6][R4.64], R13 ;  /* 0x0000000d04007986 */ /* 0x0001e8000c101906 */
[----:B------:R-:W2:Y:S01]  /*0910*/  LDG.E R14, desc[UR6][R6.64] ;  /* 0x00000006060e7981 */ /* 0x000ea2000c1e1900 */
[----:B------:R-:W-:Y:S01]  /*0920*/  IADD3 R12, PT, PT, R12, 0x2, RZ ;  /* 0x000000020c0c7810 */ /* 0x000fe20007ffe0ff */
        /* <DEDUP_REMOVED lines=8> */
[----:B0-----:R-:W-:Y:S01]  /*09b0*/  FFMA R5, R18, R0, RZ ;  /* 0x0000000012057223 */ /* 0x001fe200000000ff */
[----:B-1----:R-:W-:-:S04]  /*09c0*/  FADD R16, R15, 1 ;  /* 0x3f8000000f107421 */ /* 0x002fc80000000000 */
[----:B------:R-:W0:Y:S02]  /*09d0*/  MUFU.RCP R17, R16 ;  /* 0x0000001000117308 */ /* 0x000e240000001000 */
[----:B0-----:R-:W-:-:S05]  /*09e0*/  FFMA R17, R17, -2, R8 ;  /* 0xc000000011117823 */ /* 0x001fca0000000008 */
[----:B------:R-:W-:-:S04]  /*09f0*/  FSEL R17, R17, 1, !P1 ;  /* 0x3f80000011117808 */ /* 0x000fc80004800000 */
[--C-:B------:R-:W-:Y:S01]  /*0a00*/  LOP3.LUT R17, R17, 0x80000000, R14.reuse, 0xb8, !PT ;  /* 0x8000000011117812 */ /* 0x100fe200078eb80e */
[----:B------:R-:W-:-:S05]  /*0a10*/  @!P2 FFMA R17, R14, R5, R14 ;  /* 0x000000050e11a223 */ /* 0x000fca000000000e */
[----:B------:R0:W-:Y:S02]  /*0a20*/  STG.E desc[UR6][R6.64], R17 ;  /* 0x0000001106007986 */ /* 0x0001e4000c101906 */
.L_x_2:
[----:B------:R-:W-:Y:S05]  /*0a30*/  @P0 EXIT ;  /* 0x000000000000094d */ /* 0x000fea0003800000 */
[----:B------:R-:W1:Y:S01]  /*0a40*/  LDC.64 R4, c[0x0][0x380] ;  /* 0x0000e000ff047b82 */ /* 0x000e620000000a00 */
[----:B------:R-:W-:-:S04]  /*0a50*/  IMAD R2, R12, R2, R11 ;  /* 0x000000020c027224 */ /* 0x000fc800078e020b */
[----:B------:R-:W-:-:S04]  /*0a60*/  IMAD R3, R2, R3, R10 ;  /* 0x0000000302037224 */ /* 0x000fc800078e020a */
[----:B-1----:R-:W-:-:S05]  /*0a70*/  IMAD.WIDE R2, R3, 0x4, R4 ;  /* 0x0000000403027825 */ /* 0x002fca00078e0204 */
[----:B------:R-:W3:Y:S01]  /*0a80*/  LDG.E R4, desc[UR6][R2.64] ;  /* 0x0000000602047981 */ /* 0x000ee2000c1e1900 */
[----:B------:R-:W-:Y:S01]  /*0a90*/  MOV R8, 0x3c80f082 ;  /* 0x3c80f08200087802 */ /* 0x000fe20000000f00 */
[----:B0-2---:R-:W-:Y:S02]  /*0aa0*/  HFMA2 R6, -RZ, RZ, 1.875, 0 ;  /* 0x3f800000ff067431 */ /* 0x005fe400000001ff */
[C---:B---3--:R-:W-:Y:S01]  /*0ab0*/  FMUL R0, |R4|.reuse, 2.8853900432586669922 ;  /* 0x4038aa3b04007820 */ /* 0x048fe20000400200 */
        /* <DEDUP_REMOVED lines=14> */
[----:B------:R-:W-:Y:S01]  /*0ba0*/  STG.E desc[UR6][R2.64], R7 ;  /* 0x0000000702007986 */ /* 0x000fe2000c101906 */
[----:B------:R-:W-:Y:S05]  /*0bb0*/  EXIT ;  /* 0x000000000000794d */ /* 0x000fea0003800000 */
.L_x_3:
[----:B------:R-:W-:-:S00]  /*0bc0*/  BRA `(.L_x_3) ;  /* 0xfffffffc00fc7947 */ /* 0x000fc0000383ffff */
[----:B------:R-:W-:-:S00]  /*0bd0*/  NOP ;  /* 0x0000000000007918 */ /* 0x000fc00000000000 */
        /* <DEDUP_REMOVED lines=10> */
.L_x_126:


//--------------------- .text._Z15cudaSubsamplingPfS_iiiiii --------------------------
	.section	.text._Z15cudaSubsamplingPfS_iiiiii,"ax",@progbits
	.align	128
        .global         _Z15cudaSubsamplingPfS_iiiiii
        .type           _Z15cudaSubsamplingPfS_iiiiii,@function
        .size           _Z15cudaSubsamplingPfS_iiiiii,(.L_x_125 - _Z15cudaSubsamplingPfS_iiiiii)
        .other          _Z15cudaSubsamplingPfS_iiiiii,@"STO_CUDA_ENTRY STV_DEFAULT"
_Z15cudaSubsamplingPfS_iiiiii:
.text._Z15cudaSubsamplingPfS_iiiiii:
[----:B------:R-:W-:Y:S01]  /*0000*/  LDC R1, c[0x0][0x37c] ;  /* 0x0000df00ff017b82 */ /* 0x000fe20000000800 */
[----:B------:R-:W0:Y:S01]  /*0010*/  LDCU UR4, c[0x0][0x39c] ;  /* 0x00007380ff0477ac */ /* 0x000e220008000800 */
[----:B------:R-:W1:Y:S06]  /*0020*/  S2R R6, SR_TID.Y ;  /* 0x0000000000067919 */ /* 0x000e6c0000002200 */
[----:B------:R-:W1:Y:S08]  /*0030*/  LDC R17, c[0x0][0x364] ;  /* 0x0000d900ff117b82 */ /* 0x000e700000000800 */
[----:B------:R-:W2:Y:S01]  /*0040*/  LDC R16, c[0x0][0x360] ;  /* 0x0000d800ff107b82 */ /* 0x000ea20000000800 */
[----:B0-----:R-:W-:-:S07]  /*0050*/  MOV R9, UR4 ;  /* 0x0000000400097c02 */ /* 0x001fce0008000f00 */
[----:B------:R-:W1:Y:S01]  /*0060*/  S2UR UR4, SR_CTAID.Y ;  /* 0x00000000000479c3 */ /* 0x000e620000002600 */
[-C--:B------:R-:W-:Y:S02]  /*0070*/  IABS R4, R9.reuse ;  /* 0x0000000900047213 */ /* 0x080fe40000000000 */
[----:B------:R-:W-:Y:S02]  /*0080*/  LOP3.LUT R5, RZ, R9, RZ, 0x33, !PT ;  /* 0x00000009ff057212 */ /* 0x000fe400078e33ff */
[----:B------:R-:W0:Y:S08]  /*0090*/  I2F.RP R0, R4 ;  /* 0x0000000400007306 */ /* 0x000e300000209400 */
[----:B0-----:R-:W0:Y:S01]  /*00a0*/  MUFU.RCP R0, R0 ;  /* 0x0000000000007308 */ /* 0x001e220000001000 */
[----:B-1----:R-:W-:Y:S01]  /*00b0*/  IMAD R17, R17, UR4, R6 ;  /* 0x0000000411117c24 */ /* 0x002fe2000f8e0206 */
[----:B------:R-:W2:Y:S01]  /*00c0*/  S2UR UR4, SR_CTAID.X ;  /* 0x00000000000479c3 */ /* 0x000ea20000002500 */
[----:B------:R-:W-:-:S03]  /*00d0*/  IMAD.MOV.U32 R6, RZ, RZ, RZ ;  /* 0x000000ffff067224 */ /* 0x000fc600078e00ff */
[----:B------:R-:W-:Y:S01]  /*00e0*/  ISETP.GE.AND P1, PT, R17, RZ, PT ;  /* 0x000000ff1100720c */ /* 0x000fe20003f26270 */
[----:B0-----:R-:W-:-:S06]  /*00f0*/  VIADD R7, R0, 0xffffffe ;  /* 0x0ffffffe00077836 */ /* 0x001fcc0000000000 */
[----:B------:R-:W0:Y:S02]  /*0100*/  F2I.FTZ.U32.TRUNC.NTZ R7, R7 ;  /* 0x0000000700077305 */ /* 0x000e24000021f000 */
[----:B0-----:R-:W-:-:S05]  /*0110*/  IMAD R2, R7, R4, RZ ;  /* 0x0000000407027224 */ /* 0x001fca00078e02ff */
[----:B------:R-:W-:Y:S02]  /*0120*/  IADD3 R3, PT, PT, -R2, RZ, RZ ;  /* 0x000000ff02037210 */ /* 0x000fe40007ffe1ff */
[----:B------:R-:W-:-:S03]  /*0130*/  IABS R2, R17 ;  /* 0x0000001100027213 */ /* 0x000fc60000000000 */
[----:B------:R-:W-:Y:S01]  /*0140*/  IMAD.HI.U32 R6, R7, R3, R6 ;  /* 0x0000000307067227 */ /* 0x000fe200078e0006 */
[----:B------:R-:W-:Y:S01]  /*0150*/  MOV R3, R2 ;  /* 0x0000000200037202 */ /* 0x000fe20000000f00 */
[----:B------:R-:W2:Y:S04]  /*0160*/  S2R R7, SR_TID.X ;  /* 0x0000000000077919 */ /* 0x000ea80000002100 */
[----:B------:R-:W-:-:S04]  /*0170*/  IMAD.HI.U32 R0, R6, R3, RZ ;  /* 0x0000000306007227 */ /* 0x000fc800078e00ff */
[----:B------:R-:W-:-:S04]  /*0180*/  IMAD.MOV R0, RZ, RZ, -R0 ;  /* 0x000000ffff007224 */ /* 0x000fc800078e0a00 */
[----:B------:R-:W-:-:S05]  /*0190*/  IMAD R3, R4, R0, R3 ;  /* 0x0000000004037224 */ /* 0x000fca00078e0203 */
[----:B------:R-:W-:-:S13]  /*01a0*/  ISETP.GT.U32.AND P0, PT, R4, R3, PT ;  /* 0x000000030400720c */ /* 0x000fda0003f04070 */
[----:B------:R-:W-:Y:S01]  /*01b0*/  @!P0 IADD3 R3, PT, PT, R3, -R4, RZ ;  /* 0x8000000403038210 */ /* 0x000fe20007ffe0ff */
[----:B--2---:R-:W-:-:S03]  /*01c0*/  IMAD R16, R16, UR4, R7 ;  /* 0x0000000410107c24 */ /* 0x004fc6000f8e0207 */
[----:B------:R-:W-:-:S13]  /*01d0*/  ISETP.GT.U32.AND P0, PT, R4, R3, PT ;  /* 0x000000030400720c */ /* 0x000fda0003f04070 */
[----:B------:R-:W-:Y:S01]  /*01e0*/  @!P0 IMAD.IADD R3, R3, 0x1, -R4 ;  /* 0x0000000103038824 */ /* 0x000fe200078e0a04 */
[----:B------:R-:W-:-:S04]  /*01f0*/  ISETP.NE.AND P0, PT, R9, RZ, PT ;  /* 0x000000ff0900720c */ /* 0x000fc80003f05270 */
[----:B------:R-:W-:-:S04]  /*0200*/  @!P1 IADD3 R3, PT, PT, -R3, RZ, RZ ;  /* 0x000000ff03039210 */ /* 0x000fc80007ffe1ff */
[----:B------:R-:W-:-:S04]  /*0210*/  SEL R3, R5, R3, !P0 ;  /* 0x0000000305037207 */ /* 0x000fc80004000000 */
[----:B------:R-:W-:-:S13]  /*0220*/  ISETP.NE.AND P1, PT, R3, RZ, PT ;  /* 0x000000ff0300720c */ /* 0x000fda0003f25270 */
[----:B------:R-:W-:Y:S05]  /*0230*/  @P1 EXIT ;  /* 0x000000000000194d */ /* 0x000fea0003800000 */
[----:B------:R-:W-:Y:S02]  /*0240*/  IABS R3, R16 ;  /* 0x0000001000037213 */ /* 0x000fe40000000000 */
[----:B------:R-:W-:-:S03]  /*0250*/  ISETP.GE.AND P2, PT, R16, RZ, PT ;  /* 0x000000ff1000720c */ /* 0x000fc60003f46270 */
[----:B------:R-:W-:-:S04]  /*0260*/  IMAD.HI.U32 R0, R6, R3, RZ ;  /* 0x0000000306007227 */ /* 0x000fc800078e00ff */
[----:B------:R-:W-:-:S04]  /*0270*/  IMAD.MOV R0, RZ, RZ, -R0 ;  /* 0x000000ffff007224 */ /* 0x000fc800078e0a00 */
[----:B------:R-:W-:-:S05]  /*0280*/  IMAD R3, R4, R0, R3 ;  /* 0x0000000004037224 */ /* 0x000fca00078e0203 */
[----:B------:R-:W-:-:S13]  /*0290*/  ISETP.GT.U32.AND P1, PT, R4, R3, PT ;  /* 0x000000030400720c */ /* 0x000fda0003f24070 */
[----:B------:R-:W-:-:S04]  /*02a0*/  @!P1 IADD3 R3, PT, PT, R3, -R4, RZ ;  /* 0x8000000403039210 */ /* 0x000fc80007ffe0ff */
[----:B------:R-:W-:-:S13]  /*02b0*/  ISETP.GT.U32.AND P1, PT, R4, R3, PT ;  /* 0x000000030400720c */ /* 0x000fda0003f24070 */
[----:B------:R-:W-:-:S05]  /*02c0*/  @!P1 IMAD.IADD R3, R3, 0x1, -R4 ;  /* 0x0000000103039824 */ /* 0x000fca00078e0a04 */
[----:B------:R-:W-:-:S04]  /*02d0*/  @!P2 IADD3 R3, PT, PT, -R3, RZ, RZ ;  /* 0x000000ff0303a210 */ /* 0x000fc80007ffe1ff */
[----:B------:R-:W-:-:S04]  /*02e0*/  SEL R3, R5, R3, !P0 ;  /* 0x0000000305037207 */ /* 0x000fc80004000000 */
[----:B------:R-:W-:-:S13]  /*02f0*/  ISETP.NE.AND P1, PT, R3, RZ, PT ;  /* 0x000000ff0300720c */ /* 0x000fda0003f25270 */
[----:B------:R-:W-:Y:S05]  /*0300*/  @P1 EXIT ;  /* 0x000000000000194d */ /* 0x000fea0003800000 */
[----:B------:R-:W0:Y:S02]  /*0310*/  LDC R7, c[0x0][0x398] ;  /* 0x0000e600ff077b82 */ /* 0x000e240000000800 */
[----:B0-----:R-:W-:-:S13]  /*0320*/  ISETP.GE.AND P1, PT, R7, 0x1, PT ;  /* 0x000000010700780c */ /* 0x001fda0003f26270 */
[----:B------:R-:W-:Y:S05]  /*0330*/  @!P1 EXIT ;  /* 0x000000000000994d */ /* 0x000fea0003800000 */
[----:B------:R-:W0:Y:S01]  /*0340*/  LDCU.64 UR4, c[0x0][0x3a0] ;  /* 0x00007400ff0477ac */ /* 0x000e220008000a00 */
[----:B------:R-:W-:Y:S01]  /*0350*/  ISETP.GE.AND P1, PT, R9, 0x1, PT ;  /* 0x000000010900780c */ /* 0x000fe20003f26270 */
[----:B------:R-:W1:Y:S01]  /*0360*/  LDCU.64 UR8, c[0x0][0x358] ;  /* 0x00006b00ff0877ac */ /* 0x000e620008000a00 */
[----:B0-----:R-:W-:-:S11]  /*0370*/  UIMAD UR5, UR5, UR4, URZ ;  /* 0x00000004050572a4 */ /* 0x001fd6000f8e02ff */
[----:B------:R-:W-:Y:S05]  /*0380*/  @!P1 BRA `(.L_x_4) ;  /* 0x0000002400d49947 */ /* 0x000fea0003800000 */
[----:B------:R-:W0:Y:S01]  /*0390*/  LDCU.64 UR6, c[0x0][0x380] ;  /* 0x00007000ff0677ac */ /* 0x000e220008000a00 */
[C---:B------:R-:W-:Y:S01]  /*03a0*/  IMAD R7, R9.reuse, R9, RZ ;  /* 0x0000000909077224 */ /* 0x040fe200078e02ff */
[C---:B------:R-:W-:Y:S01]  /*03b0*/  LOP3.LUT R10, R9.reuse, 0x7ffffff0, RZ, 0xc0, !PT ;  /* 0x7ffffff0090a7812 */ /* 0x040fe200078ec0ff */
[----:B------:R-:W-:Y:S02]  /*03c0*/  HFMA2 R8, -RZ, RZ, 0, 0 ;  /* 0x00000000ff087431 */ /* 0x000fe400000001ff */
[C---:B------:R-:W-:Y:S01]  /*03d0*/  VIADD R13, R9.reuse, 0xffffffff ;  /* 0xffffffff090d7836 */ /* 0x040fe20000000000 */
[C---:B------:R-:W-:Y:S02]  /*03e0*/  LOP3.LUT R12, R9.reuse, 0xf, RZ, 0xc0, !PT ;  /* 0x0000000f090c7812 */ /* 0x040fe400078ec0ff */
[C---:B------:R-:W-:Y:S01]  /*03f0*/  LOP3.LUT R11, R9.reuse, 0x7, RZ, 0xc0, !PT ;  /* 0x00000007090b7812 */ /* 0x040fe200078ec0ff */
[----:B------:R-:W-:Y:S01]  /*0400*/  IMAD.MOV R6, RZ, RZ, -R10 ;  /* 0x000000ffff067224 */ /* 0x000fe200078e0a0a */
[----:B------:R-:W-:-:S02]  /*0410*/  LOP3.LUT R9, R9, 0x3, RZ, 0xc0, !PT ;  /* 0x0000000309097812 */ /* 0x000fc400078ec0ff */
[----:B------:R-:W-:Y:S01]  /*0420*/  I2FP.F32.U32 R7, R7 ;  /* 0x0000000700077245 */ /* 0x000fe20000201000 */
[----:B0-----:R-:W-:-:S04]  /*0430*/  UIADD3 UR6, UP0, UPT, UR6, 0x20, URZ ;  /* 0x0000002006067890 */ /* 0x001fc8000ff1e0ff */
[----:B------:R-:W-:-:S12]  /*0440*/  UIADD3.X UR7, UPT, UPT, URZ, UR7, URZ, UP0, !UPT ;  /* 0x00000007ff077290 */ /* 0x000fd800087fe4ff */
.L_x_77:
[----:B0-----:R-:W0:Y:S01]  /*0450*/  LDCU UR4, c[0x0][0x390] ;  /* 0x00007200ff0477ac */ /* 0x001e220008000800 */
[----:B------:R-:W-:Y:S01]  /*0460*/  MOV R26, RZ ;  /* 0x000000ff001a7202 */ /* 0x000fe20000000f00 */
[----:B0-----:R-:W-:Y:S01]  /*0470*/  IMAD R5, R8, UR4, R17 ;  /* 0x0000000408057c24 */ /* 0x001fe2000f8e0211 */
[----:B------:R-:W-:-:S06]  /*0480*/  UMOV UR4, URZ ;  /* 0x000000ff00047c82 */ /* 0x000fcc0008000000 */
.L_x_72:
[----:B------:R-:W0:Y:S01]  /*0490*/  LDCU UR10, c[0x0][0x394] ;  /* 0x00007280ff0a77ac */ /* 0x000e220008000800 */
[----:B------:R-:W-:Y:S01]  /*04a0*/  ISETP.GE.U32.AND P0, PT, R13, 0xf, PT ;  /* 0x0000000f0d00780c */ /* 0x000fe20003f06070 */
[----:B------:R-:W-:Y:S01]  /*04b0*/  VIADD R15, R5, UR4 ;  /* 0x00000004050f7c36 */ /* 0x000fe20008000000 */
[----:B------:R-:W-:-:S03]  /*04c0*/  MOV R3, RZ ;  /* 0x000000ff00037202 */ /* 0x000fc60000000f00 */
[----:B0-----:R-:W-:-:S08]  /*04d0*/  IMAD R4, R15, UR10, R16 ;  /* 0x0000000a0f047c24 */ /* 0x001fd0000f8e0210 */
[----:B------:R-:W-:Y:S05]  /*04e0*/  @!P0 BRA `(.L_x_5) ;  /* 0x0000000c00e48947 */ /* 0x000fea0003800000 */
[----:B------:R-:W-:Y:S01]  /*04f0*/  IMAD.MOV.U32 R3, RZ, RZ, R4 ;  /* 0x000000ffff037224 */ /* 0x000fe200078e0004 */
[----:B------:R-:W-:-:S07]  /*0500*/  MOV R2, R6 ;  /* 0x0000000600027202 */ /* 0x000fce0000000f00 */
.L_x_38:
[----:B------:R-:W-:Y:S01]  /*0510*/  MOV R15, UR7 ;  /* 0x00000007000f7c02 */ /* 0x000fe20008000f00 */
[----:B------:R-:W-:-:S04]  /*0520*/  IMAD.U32 R14, RZ, RZ, UR6 ;  /* 0x00000006ff0e7e24 */ /* 0x000fc8000f8e00ff */
[----:B------:R-:W-:-:S05]  /*0530*/  IMAD.WIDE R14, R3, 0x4, R14 ;  /* 0x00000004030e7825 */ /* 0x000fca00078e020e */
[----:B-1----:R-:W2:Y:S01]  /*0540*/  LDG.E R25, desc[UR8][R14.64+-0x20] ;  /* 0xffffe0080e197981 */ /* 0x002ea2000c1e1900 */
[----:B------:R-:W0:Y:S01]  /*0550*/  MUFU.RCP R0, R7 ;  /* 0x0000000700007308 */ /* 0x000e220000001000 */
[----:B------:R-:W-:Y:S01]  /*0560*/  VIADD R2, R2, 0x10 ;  /* 0x0000001002027836 */ /* 0x000fe20000000000 */
[----:B------:R-:W-:Y:S04]  /*0570*/  BSSY.RECONVERGENT B2, `(.L_x_6) ;  /* 0x000000c000027945 */ /* 0x000fe80003800200 */
[----:B------:R-:W-:Y:S01]  /*0580*/  ISETP.NE.AND P2, PT, R2, RZ, PT ;  /* 0x000000ff0200720c */ /* 0x000fe20003f45270 */
[----:B0-----:R-:W-:-:S04]  /*0590*/  FFMA R19, R0, -R7, 1 ;  /* 0x3f80000000137423 */ /* 0x001fc80000000807 */
[----:B------:R-:W-:Y:S01]  /*05a0*/  FFMA R0, R0, R19, R0 ;  /* 0x0000001300007223 */ /* 0x000fe20000000000 */
[----:B--2---:R-:W0:Y:S03]  /*05b0*/  FCHK P0, R25, R7 ;  /* 0x0000000719007302 */ /* 0x004e260000000000 */
[----:B------:R-:W-:-:S04]  /*05c0*/  FFMA R18, R25, R0, RZ ;  /* 0x0000000019127223 */ /* 0x000fc800000000ff */
[----:B------:R-:W-:-:S04]  /*05d0*/  FFMA R19, R18, -R7, R25 ;  /* 0x8000000712137223 */ /* 0x000fc80000000019 */
[----:B------:R-:W-:Y:S01]  /*05e0*/  FFMA R19, R0, R19, R18 ;  /* 0x0000001300137223 */ /* 0x000fe20000000012 */
[----:B0-----:R-:W-:Y:S06]  /*05f0*/  @!P0 BRA `(.L_x_7) ;  /* 0x00000000000c8947 */ /* 0x001fec0003800000 */
[----:B------:R-:W-:-:S07]  /*0600*/  MOV R18, 0x620 ;  /* 0x0000062000127802 */ /* 0x000fce0000000f00 */
[----:B------:R-:W-:Y:S05]  /*0610*/  CALL.REL.NOINC `($__internal_0_$__cuda_sm3x_div_rn_noftz_f32_slowpath) ;  /* 0x0000003c00b07944 */ /* 0x000fea0003c00000 */
[----:B------:R-:W-:-:S07]  /*0620*/  MOV R19, R0 ;  /* 0x0000000000137202 */ /* 0x000fce0000000f00 */
.L_x_7:
[----:B------:R-:W-:Y:S05]  /*0630*/  BSYNC.RECONVERGENT B2 ;  /* 0x0000000000027941 */ /* 0x000fea0003800200 */
.L_x_6:
[----:B------:R-:W2:Y:S01]  /*0640*/  LDG.E R25, desc[UR8][R14.64+-0x1c] ;  /* 0xffffe4080e197981 */ /* 0x000ea2000c1e1900 */
[----:B------:R-:W0:Y:S01]  /*0650*/  MUFU.RCP R0, R7 ;  /* 0x0000000700007308 */ /* 0x000e220000001000 */
[----:B------:R-:W-:Y:S01]  /*0660*/  BSSY.RECONVERGENT B2, `(.L_x_8) ;  /* 0x000000c000027945 */ /* 0x000fe20003800200 */
[----:B------:R-:W-:Y:S01]  /*0670*/  FADD R26, R19, R26 ;  /* 0x0000001a131a7221 */ /* 0x000fe20000000000 */
        /* <DEDUP_REMOVED lines=9> */
[----:B------:R-:W-:-:S07]  /*0710*/  IMAD.MOV.U32 R21, RZ, RZ, R0 ;  /* 0x000000ffff157224 */ /* 0x000fce00078e0000 */
.L_x_9:
[----:B------:R-:W-:Y:S05]  /*0720*/  BSYNC.RECONVERGENT B2 ;  /* 0x0000000000027941 */ /* 0x000fea0003800200 */
.L_x_8:
        /* <DEDUP_REMOVED lines=14> */
.L_x_11:
[----:B------:R-:W-:Y:S05]  /*0810*/  BSYNC.RECONVERGENT B2 ;  /* 0x0000000000027941 */ /* 0x000fea0003800200 */
.L_x_10:
        /* <DEDUP_REMOVED lines=14> */
.L_x_13:
[----:B------:R-:W-:Y:S05]  /*0900*/  BSYNC.RECONVERGENT B2 ;  /* 0x0000000000027941 */ /* 0x000fea0003800200 */
.L_x_12:
        /* <DEDUP_REMOVED lines=14> */
.L_x_15:
[----:B------:R-:W-:Y:S05]  /*09f0*/  BSYNC.RECONVERGENT B2 ;  /* 0x0000000000027941 */ /* 0x000fea0003800200 */
.L_x_14:
        /* <DEDUP_REMOVED lines=14> */
.L_x_17:
[----:B------:R-:W-:Y:S05]  /*0ae0*/  BSYNC.RECONVERGENT B2 ;  /* 0x0000000000027941 */ /* 0x000fea0003800200 */
.L_x_16:
        /* <DEDUP_REMOVED lines=14> */
.L_x_19:
[----:B------:R-:W-:Y:S05]  /*0bd0*/  BSYNC.RECONVERGENT B2 ;  /* 0x0000000000027941 */ /* 0x000fea0003800200 */
.L_x_18:
        /* <DEDUP_REMOVED lines=14> */
.L_x_21:
[----:B------:R-:W-:Y:S05]  /*0cc0*/  BSYNC.RECONVERGENT B2 ;  /* 0x0000000000027941 */ /* 0x000fea0003800200 */
.L_x_20:
        /* <DEDUP_REMOVED lines=14> */
.L_x_23:
[----:B------:R-:W-:Y:S05]  /*0db0*/  BSYNC.RECONVERGENT B2 ;  /* 0x0000000000027941 */ /* 0x000fea0003800200 */
.L_x_22:
        /* <DEDUP_REMOVED lines=14> */
.L_x_25:
[----:B------:R-:W-:Y:S05]  /*0ea0*/  BSYNC.RECONVERGENT B2 ;  /* 0x0000000000027941 */ /* 0x000fea0003800200 */
.L_x_24:
        /* <DEDUP_REMOVED lines=14> */
.L_x_27:
[----:B------:R-:W-:Y:S05]  /*0f90*/  BSYNC.RECONVERGENT B2 ;  /* 0x0000000000027941 */ /* 0x000fea0003800200 */
.L_x_26:
        /* <DEDUP_REMOVED lines=14> */
.L_x_29:
[----:B------:R-:W-:Y:S05]  /*1080*/  BSYNC.RECONVERGENT B2 ;  /* 0x0000000000027941 */ /* 0x000fea0003800200 */
.L_x_28:
        /* <DEDUP_REMOVED lines=14> */
.L_x_31:
[----:B------:R-:W-:Y:S05]  /*1170*/  BSYNC.RECONVERGENT B2 ;  /* 0x0000000000027941 */ /* 0x000fea0003800200 */
.L_x_30:
        /* <DEDUP_REMOVED lines=14> */
.L_x_33:
[----:B------:R-:W-:Y:S05]  /*1260*/  BSYNC.RECONVERGENT B2 ;  /* 0x0000000000027941 */ /* 0x000fea0003800200 */
.L_x_32:
        /* <DEDUP_REMOVED lines=14> */
.L_x_35:
[----:B------:R-:W-:Y:S05]  /*1350*/  BSYNC.RECONVERGENT B2 ;  /* 0x0000000000027941 */ /* 0x000fea0003800200 */
.L_x_34:
        /* <DEDUP_REMOVED lines=13> */
.L_x_37:
[----:B------:R-:W-:Y:S05]  /*1430*/  BSYNC.RECONVERGENT B2 ;  /* 0x0000000000027941 */ /* 0x000fea0003800200 */
.L_x_36:
[----:B------:R-:W-:Y:S01]  /*1440*/  FADD R26, R26, R0 ;  /* 0x000000001a1a7221 */ /* 0x000fe20000000000 */
[----:B------:R-:W-:Y:S01]  /*1450*/  VIADD R3, R3, 0x10 ;  /* 0x0000001003037836 */ /* 0x000fe20000000000 */
[----:B------:R-:W-:Y:S06]  /*1460*/  @P2 BRA `(.L_x_38) ;  /* 0xfffffff000282947 */ /* 0x000fec000383ffff */
[----:B------:R-:W-:-:S07]  /*1470*/  MOV R3, R10 ;  /* 0x0000000a00037202 */ /* 0x000fce0000000f00 */
.L_x_5:
[----:B------:R-:W-:-:S13]  /*1480*/  ISETP.NE.AND P0, PT, R12, RZ, PT ;  /* 0x000000ff0c00720c */ /* 0x000fda0003f05270 */
[----:B------:R-:W-:Y:S05]  /*1490*/  @!P0 BRA `(.L_x_39) ;  /* 0x0000000c00d48947 */ /* 0x000fea0003800000 */
[----:B------:R-:W-:-:S05]  /*14a0*/  VIADD R0, R12, 0xffffffff ;  /* 0xffffffff0c007836 */ /* 0x000fca0000000000 */
[----:B------:R-:W-:-:S13]  /*14b0*/  ISETP.GE.U32.AND P0, PT, R0, 0x7, PT ;  /* 0x000000070000780c */ /* 0x000fda0003f06070 */
[----:B------:R-:W-:Y:S05]  /*14c0*/  @!P0 BRA `(.L_x_40) ;  /* 0x0000000400ec8947 */ /* 0x000fea0003800000 */
[----:B------:R-:W0:Y:S01]  /*14d0*/  LDC.64 R14, c[0x0][0x380] ;  /* 0x0000e000ff0e7b82 */ /* 0x000e220000000a00 */
[----:B------:R-:W-:-:S05]  /*14e0*/  IADD3 R19, PT, PT, R4, R3, RZ ;  /* 0x0000000304137210 */ /* 0x000fca0007ffe0ff */
[----:B0-----:R-:W-:-:S05]  /*14f0*/  IMAD.WIDE R14, R19, 0x4, R14 ;  /* 0x00000004130e7825 */ /* 0x001fca00078e020e */
[----:B-1----:R-:W2:Y:S01]  /*1500*/  LDG.E R25, desc[UR8][R14.64] ;  /* 0x000000080e197981 */ /* 0x002ea2000c1e1900 */
[----:B------:R-:W0:Y:S01]  /*1510*/  MUFU.RCP R0, R7 ;  /* 0x0000000700007308 */ /* 0x000e220000001000 */
[----:B------:R-:W-:Y:S01]  /*1520*/  BSSY.RECONVERGENT B2, `(.L_x_41) ;  /* 0x000000b000027945 */ /* 0x000fe20003800200 */
[----:B0-----:R-:W-:-:S04]  /*1530*/  FFMA R19, R0, -R7, 1 ;  /* 0x3f80000000137423 */ /* 0x001fc80000000807 */
[----:B------:R-:W-:Y:S02]  /*1540*/  FFMA R0, R0, R19, R0 ;  /* 0x0000001300007223 */ /* 0x000fe40000000000 */
[----:B--2---:R-:W0:Y:S02]  /*1550*/  FCHK P0, R25, R7 ;  /* 0x0000000719007302 */ /* 0x004e240000000000 */
[----:B------:R-:W-:-:S04]  /*1560*/  FFMA R2, R0, R25, RZ ;  /* 0x0000001900027223 */ /* 0x000fc800000000ff */
[----:B------:R-:W-:-:S04]  /*1570*/  FFMA R19, R2, -R7, R25 ;  /* 0x8000000702137223 */ /* 0x000fc80000000019 */
[----:B------:R-:W-:Y:S01]  /*1580*/  FFMA R19, R0, R19, R2 ;  /* 0x0000001300137223 */ /* 0x000fe20000000002 */
[----:B0-----:R-:W-:Y:S06]  /*1590*/  @!P0 BRA `(.L_x_42) ;  /* 0x00000000000c8947 */ /* 0x001fec0003800000 */
[----:B------:R-:W-:-:S07]  /*15a0*/  MOV R18, 0x15c0 ;  /* 0x000015c000127802 */ /* 0x000fce0000000f00 */
[----:B------:R-:W-:Y:S05]  /*15b0*/  CALL.REL.NOINC `($__internal_0_$__cuda_sm3x_div_rn_noftz_f32_slowpath) ;  /* 0x0000002c00c87944 */ /* 0x000fea0003c00000 */
[----:B------:R-:W-:-:S07]  /*15c0*/  IMAD.MOV.U32 R19, RZ, RZ, R0 ;  /* 0x000000ffff137224 */ /* 0x000fce00078e0000 */
.L_x_42:
[----:B------:R-:W-:Y:S05]  /*15d0*/  BSYNC.RECONVERGENT B2 ;  /* 0x0000000000027941 */ /* 0x000fea0003800200 */
.L_x_41:
        /* <DEDUP_REMOVED lines=14> */
.L_x_44:
[----:B------:R-:W-:Y:S05]  /*16c0*/  BSYNC.RECONVERGENT B2 ;  /* 0x0000000000027941 */ /* 0x000fea0003800200 */
.L_x_43:
        /* <DEDUP_REMOVED lines=14> */
.L_x_46:
[----:B------:R-:W-:Y:S05]  /*17b0*/  BSYNC.RECONVERGENT B2 ;  /* 0x0000000000027941 */ /* 0x000fea0003800200 */
.L_x_45:
        /* <DEDUP_REMOVED lines=14> */
.L_x_48:
[----:B------:R-:W-:Y:S05]  /*18a0*/  BSYNC.RECONVERGENT B2 ;  /* 0x0000000000027941 */ /* 0x000fea0003800200 */
.L_x_47:
        /* <DEDUP_REMOVED lines=14> */
.L_x_50:
[----:B------:R-:W-:Y:S05]  /*1990*/  BSYNC.RECONVERGENT B2 ;  /* 0x0000000000027941 */ /* 0x000fea0003800200 */
.L_x_49:
        /* <DEDUP_REMOVED lines=14> */
.L_x_52:
[----:B------:R-:W-:Y:S05]  /*1a80*/  BSYNC.RECONVERGENT B2 ;  /* 0x0000000000027941 */ /* 0x000fea0003800200 */
.L_x_51:
        /* <DEDUP_REMOVED lines=14> */
.L_x_54:
[----:B------:R-:W-:Y:S05]  /*1b70*/  BSYNC.RECONVERGENT B2 ;  /* 0x0000000000027941 */ /* 0x000fea0003800200 */
.L_x_53:
        /* <DEDUP_REMOVED lines=13> */
.L_x_56:
[----:B------:R-:W-:Y:S05]  /*1c50*/  BSYNC.RECONVERGENT B2 ;  /* 0x0000000000027941 */ /* 0x000fea0003800200 */
.L_x_55:
[----:B------:R-:W-:Y:S01]  /*1c60*/  FADD R26, R2, R0 ;  /* 0x00000000021a7221 */ /* 0x000fe20000000000 */
[----:B------:R-:W-:-:S07]  /*1c70*/  IADD3 R3, PT, PT, R3, 0x8, RZ ;  /* 0x0000000803037810 */ /* 0x000fce0007ffe0ff */
.L_x_40:
        /* <DEDUP_REMOVED lines=21> */
.L_x_59:
[----:B------:R-:W-:Y:S05]  /*1dd0*/  BSYNC.RECONVERGENT B2 ;  /* 0x0000000000027941 */ /* 0x000fea0003800200 */
.L_x_58:
        /* <DEDUP_REMOVED lines=14> */
.L_x_61:
[----:B------:R-:W-:Y:S05]  /*1ec0*/  BSYNC.RECONVERGENT B2 ;  /* 0x0000000000027941 */ /* 0x000fea0003800200 */
.L_x_60:
        /* <DEDUP_REMOVED lines=14> */
.L_x_63:
[----:B------:R-:W-:Y:S05]  /*1fb0*/  BSYNC.RECONVERGENT B2 ;  /* 0x0000000000027941 */ /* 0x000fea0003800200 */
.L_x_62:
        /* <DEDUP_REMOVED lines=13> */
.L_x_65:
[----:B------:R-:W-:Y:S05]  /*2090*/  BSYNC.RECONVERGENT B2 ;  /* 0x0000000000027941 */ /* 0x000fea0003800200 */
.L_x_64:
[----:B------:R-:W-:Y:S01]  /*20a0*/  FADD R26, R2, R0 ;  /* 0x00000000021a7221 */ /* 0x000fe20000000000 */
[----:B------:R-:W-:-:S07]  /*20b0*/  IADD3 R3, PT, PT, R3, 0x4, RZ ;  /* 0x0000000403037810 */ /* 0x000fce0007ffe0ff */
.L_x_57:
[----:B------:R-:W-:-:S13]  /*20c0*/  ISETP.NE.AND P0, PT, R9, RZ, PT ;  /* 0x000000ff0900720c */ /* 0x000fda0003f05270 */
[----:B------:R-:W-:Y:S05]  /*20d0*/  @!P0 BRA `(.L_x_39) ;  /* 0x0000000000c48947 */ /* 0x000fea0003800000 */
[----:B------:R-:W0:Y:S01]  /*20e0*/  LDC.64 R14, c[0x0][0x380] ;  /* 0x0000e000ff0e7b82 */ /* 0x000e220000000a00 */
[----:B------:R-:W-:-:S04]  /*20f0*/  IMAD.IADD R3, R4, 0x1, R3 ;  /* 0x0000000104037824 */ /* 0x000fc800078e0203 */
[----:B0-----:R-:W-:-:S05]  /*2100*/  IMAD.WIDE R2, R3, 0x4, R14 ;  /* 0x0000000403027825 */ /* 0x001fca00078e020e */
[----:B-1----:R-:W2:Y:S01]  /*2110*/  LDG.E R25, desc[UR8][R2.64] ;  /* 0x0000000802197981 */ /* 0x002ea2000c1e1900 */
[----:B------:R-:W0:Y:S01]  /*2120*/  MUFU.RCP R0, R7 ;  /* 0x0000000700007308 */ /* 0x000e220000001000 */
[----:B------:R-:W-:Y:S01]  /*2130*/  BSSY.RECONVERGENT B2, `(.L_x_66) ;  /* 0x000000b000027945 */ /* 0x000fe20003800200 */
[----:B------:R-:W-:Y:S01]  /*2140*/  ISETP.NE.AND P2, PT, R9, 0x1, PT ;  /* 0x000000010900780c */ /* 0x000fe20003f45270 */
        /* <DEDUP_REMOVED lines=9> */
.L_x_67:
[----:B------:R-:W-:Y:S05]  /*21e0*/  BSYNC.RECONVERGENT B2 ;  /* 0x0000000000027941 */ /* 0x000fea0003800200 */
.L_x_66:
[----:B------:R-:W-:Y:S01]  /*21f0*/  FADD R26, R26, R0 ;  /* 0x000000001a1a7221 */ /* 0x000fe20000000000 */
[----:B------:R-:W-:Y:S06]  /*2200*/  @!P2 BRA `(.L_x_39) ;  /* 0x000000000078a947 */ /* 0x000fec0003800000 */
[----:B------:R-:W2:Y:S01]  /*2210*/  LDG.E R25, desc[UR8][R2.64+0x4] ;  /* 0x0000040802197981 */ /* 0x000ea2000c1e1900 */
        /* <DEDUP_REMOVED lines=12> */
.L_x_69:
[----:B------:R-:W-:Y:S05]  /*22e0*/  BSYNC.RECONVERGENT B2 ;  /* 0x0000000000027941 */ /* 0x000fea0003800200 */
.L_x_68:
[----:B------:R-:W-:Y:S01]  /*22f0*/  FADD R26, R26, R0 ;  /* 0x000000001a1a7221 */ /* 0x000fe20000000000 */
[----:B------:R-:W-:Y:S06]  /*2300*/  @!P2 BRA `(.L_x_39) ;  /* 0x000000000038a947 */ /* 0x000fec0003800000 */
[----:B------:R-:W2:Y:S01]  /*2310*/  LDG.E R25, desc[UR8][R2.64+0x8] ;  /* 0x0000080802197981 */ /* 0x000ea2000c1e1900 */
        /* <DEDUP_REMOVED lines=11> */
.L_x_71:
[----:B------:R-:W-:Y:S05]  /*23d0*/  BSYNC.RECONVERGENT B2 ;  /* 0x0000000000027941 */ /* 0x000fea0003800200 */
.L_x_70:
[----:B------:R-:W-:-:S07]  /*23e0*/  FADD R26, R26, R0 ;  /* 0x000000001a1a7221 */ /* 0x000fce0000000000 */
.L_x_39:
[----:B------:R-:W0:Y:S01]  /*23f0*/  LDC R0, c[0x0][0x39c] ;  /* 0x0000e700ff007b82 */ /* 0x000e220000000800 */
[----:B------:R-:W-:-:S06]  /*2400*/  UIADD3 UR4, UPT, UPT, UR4, 0x1, URZ ;  /* 0x0000000104047890 */ /* 0x000fcc000fffe0ff */
[----:B0-----:R-:W-:-:S13]  /*2410*/  ISETP.NE.AND P0, PT, R0, UR4, PT ;  /* 0x0000000400007c0c */ /* 0x001fda000bf05270 */
[----:B------:R-:W-:Y:S05]  /*2420*/  @P0 BRA `(.L_x_72) ;  /* 0xffffffe000180947 */ /* 0x000fea000383ffff */
[----:B------:R-:W-:Y:S01]  /*2430*/  ISETP.NE.AND P0, PT, R17, RZ, PT ;  /* 0x000000ff1100720c */ /* 0x000fe20003f05270 */
[----:B------:R-:W-:-:S12]  /*2440*/  BSSY.RECONVERGENT B0, `(.L_x_73) ;  /* 0x0000060000007945 */ /* 0x000fd80003800200 */
[----:B------:R-:W-:Y:S05]  /*2450*/  @!P0 BRA `(.L_x_74) ;  /* 0x0000000400188947 */ /* 0x000fea0003800000 */
[----:B------:R-:W-:-:S13]  /*2460*/  ISETP.NE.AND P0, PT, R16, RZ, PT ;  /* 0x000000ff1000720c */ /* 0x000fda0003f05270 */
[----:B------:R-:W-:Y:S05]  /*2470*/  @!P0 BRA `(.L_x_75) ;  /* 0x0000000000bc8947 */ /* 0x000fea0003800000 */
[----:B------:R-:W-:Y:S01]  /*2480*/  IABS R14, R0 ;  /* 0x00000000000e7213 */ /* 0x000fe20000000000 */
[----:B------:R-:W0:Y:S01]  /*2490*/  I2F.U32.RP R15, R0 ;  /* 0x00000000000f7306 */ /* 0x000e220000209000 */
[----:B------:R-:W-:Y:S01]  /*24a0*/  IABS R20, R16 ;  /* 0x0000001000147213 */ /* 0x000fe20000000000 */
[----:B------:R-:W2:Y:S06]  /*24b0*/  LDCU UR4, c[0x0][0x3a4] ;  /* 0x00007480ff0477ac */ /* 0x000eac0008000800 */
[----:B------:R-:W3:Y:S08]  /*24c0*/  I2F.RP R18, R14 ;  /* 0x0000000e00127306 */ /* 0x000ef00000209400 */
[----:B0-----:R-:W0:Y:S08]  /*24d0*/  MUFU.RCP R15, R15 ;  /* 0x0000000f000f7308 */ /* 0x001e300000001000 */
[----:B---3--:R-:W3:Y:S01]  /*24e0*/  MUFU.RCP R18, R18 ;  /* 0x0000001200127308 */ /* 0x008ee20000001000 */
[----:B0-----:R-:W-:-:S07]  /*24f0*/  VIADD R4, R15, 0xffffffe ;  /* 0x0ffffffe0f047836 */ /* 0x001fce0000000000 */
[----:B------:R0:W4:Y:S01]  /*2500*/  F2I.FTZ.U32.TRUNC.NTZ R5, R4 ;  /* 0x0000000400057305 */ /* 0x000122000021f000 */
[----:B---3--:R-:W-:-:S07]  /*2510*/  IADD3 R2, PT, PT, R18, 0xffffffe, RZ ;  /* 0x0ffffffe12027810 */ /* 0x008fce0007ffe0ff */
[----:B------:R3:W5:Y:S01]  /*2520*/  F2I.FTZ.U32.TRUNC.NTZ R3, R2 ;  /* 0x0000000200037305 */ /* 0x000762000021f000 */
[----:B0-----:R-:W-:Y:S01]  /*2530*/  MOV R4, RZ ;  /* 0x000000ff00047202 */ /* 0x001fe20000000f00 */
[----:B----4-:R-:W-:Y:S02]  /*2540*/  IMAD.MOV R21, RZ, RZ, -R5 ;  /* 0x000000ffff157224 */ /* 0x010fe400078e0a05 */
[----:B---3--:R-:W-:Y:S01]  /*2550*/  HFMA2 R2, -RZ, RZ, 0, 0 ;  /* 0x00000000ff027431 */ /* 0x008fe200000001ff */
[----:B-----5:R-:W-:-:S05]  /*2560*/  IADD3 R19, PT, PT, RZ, -R3, RZ ;  /* 0x80000003ff137210 */ /* 0x020fca0007ffe0ff */
[----:B------:R-:W-:-:S04]  /*2570*/  IMAD R19, R19, R14, RZ ;  /* 0x0000000e13137224 */ /* 0x000fc800078e02ff */
[----:B------:R-:W-:-:S04]  /*2580*/  IMAD.HI.U32 R19, R3, R19, R2 ;  /* 0x0000001303137227 */ /* 0x000fc800078e0002 */
[----:B------:R-:W-:Y:S02]  /*2590*/  IMAD R3, R21, R0, RZ ;  /* 0x0000000015037224 */ /* 0x000fe400078e02ff */
[----:B------:R-:W-:Y:S02]  /*25a0*/  IMAD.MOV.U32 R2, RZ, RZ, R20 ;  /* 0x000000ffff027224 */ /* 0x000fe400078e0014 */
[----:B------:R-:W-:-:S04]  /*25b0*/  IMAD.HI.U32 R4, R5, R3, R4 ;  /* 0x0000000305047227 */ /* 0x000fc800078e0004 */
[----:B------:R-:W-:-:S04]  /*25c0*/  IMAD.HI.U32 R19, R19, R2, RZ ;  /* 0x0000000213137227 */ /* 0x000fc800078e00ff */
[----:B------:R-:W-:Y:S02]  /*25d0*/  IMAD.MOV R3, RZ, RZ, -R19 ;  /* 0x000000ffff037224 */ /* 0x000fe400078e0a13 */
[----:B------:R-:W-:-:S04]  /*25e0*/  IMAD.HI.U32 R4, R4, R17, RZ ;  /* 0x0000001104047227 */ /* 0x000fc800078e00ff */
[----:B------:R-:W-:Y:S01]  /*25f0*/  IMAD R5, R14, R3, R2 ;  /* 0x000000030e057224 */ /* 0x000fe200078e0202 */
[----:B------:R-:W-:Y:S02]  /*2600*/  IADD3 R3, PT, PT, -R4, RZ, RZ ;  /* 0x000000ff04037210 */ /* 0x000fe40007ffe1ff */
[----:B------:R-:W-:Y:S02]  /*2610*/  LOP3.LUT R2, R16, R0, RZ, 0x3c, !PT ;  /* 0x0000000010027212 */ /* 0x000fe400078e3cff */
[----:B------:R-:W-:Y:S01]  /*2620*/  ISETP.GT.U32.AND P4, PT, R14, R5, PT ;  /* 0x000000050e00720c */ /* 0x000fe20003f84070 */
[----:B------:R-:W-:Y:S01]  /*2630*/  IMAD R3, R0, R3, R17 ;  /* 0x0000000300037224 */ /* 0x000fe200078e0211 */
[----:B------:R-:W-:-:S04]  /*2640*/  ISETP.GE.AND P3, PT, R2, RZ, PT ;  /* 0x000000ff0200720c */ /* 0x000fc80003f66270 */
[----:B------:R-:W-:-:S07]  /*2650*/  ISETP.GE.U32.AND P0, PT, R3, R0, PT ;  /* 0x000000000300720c */ /* 0x000fce0003f06070 */
[----:B------:R-:W-:Y:S02]  /*2660*/  @!P4 IMAD.IADD R5, R5, 0x1, -R14 ;  /* 0x000000010505c824 */ /* 0x000fe400078e0a0e */
[----:B------:R-:W-:-:S03]  /*2670*/  @!P4 VIADD R19, R19, 0x1 ;  /* 0x000000011313c836 */ /* 0x000fc60000000000 */
[----:B------:R-:W-:Y:S01]  /*2680*/  ISETP.GE.U32.AND P2, PT, R5, R14, PT ;  /* 0x0000000e0500720c */ /* 0x000fe20003f46070 */
[----:B------:R-:W-:Y:S01]  /*2690*/  @P0 VIADD R4, R4, 0x1 ;  /* 0x0000000104040836 */ /* 0x000fe20000000000 */
[-C--:B------:R-:W-:Y:S02]  /*26a0*/  @P0 IADD3 R3, PT, PT, R3, -R0.reuse, RZ ;  /* 0x8000000003030210 */ /* 0x080fe40007ffe0ff */
[----:B------:R-:W-:Y:S02]  /*26b0*/  ISETP.NE.AND P0, PT, R0, RZ, PT ;  /* 0x000000ff0000720c */ /* 0x000fe40003f05270 */
[-C--:B------:R-:W-:Y:S02]  /*26c0*/  ISETP.GE.U32.AND P1, PT, R3, R0.reuse, PT ;  /* 0x000000000300720c */ /* 0x080fe40003f26070 */
[----:B------:R-:W-:-:S05]  /*26d0*/  LOP3.LUT R3, RZ, R0, RZ, 0x33, !PT ;  /* 0x00000000ff037212 */ /* 0x000fca00078e33ff */
[----:B------:R-:W-:Y:S02]  /*26e0*/  @P2 IADD3 R19, PT, PT, R19, 0x1, RZ ;  /* 0x0000000113132810 */ /* 0x000fe40007ffe0ff */
[----:B------:R-:W-:Y:S02]  /*26f0*/  ISETP.NE.U32.AND P2, PT, R0, RZ, PT ;  /* 0x000000ff0000720c */ /* 0x000fe40003f45070 */
[----:B------:R-:W-:Y:S02]  /*2700*/  MOV R2, R19 ;  /* 0x0000001300027202 */ /* 0x000fe40000000f00 */
[----:B------:R-:W-:Y:S02]  /*2710*/  @P1 VIADD R4, R4, 0x1 ;  /* 0x0000000104041836 */ /* 0x000fe40000000000 */
[----:B------:R-:W-:-:S03]  /*2720*/  @!P3 IADD3 R2, PT, PT, -R2, RZ, RZ ;  /* 0x000000ff0202b210 */ /* 0x000fc60007ffe1ff */
[C---:B------:R-:W-:Y:S02]  /*2730*/  SEL R4, R3.reuse, R4, !P2 ;  /* 0x0000000403047207 */ /* 0x040fe40005000000 */
[----:B------:R-:W-:-:S05]  /*2740*/  SEL R3, R3, R2, !P0 ;  /* 0x0000000203037207 */ /* 0x000fca0004000000 */
[----:B--2---:R-:W-:Y:S01]  /*2750*/  IMAD R5, R4, UR4, R3 ;  /* 0x0000000404057c24 */ /* 0x004fe2000f8e0203 */
[----:B------:R-:W-:Y:S06]  /*2760*/  BRA `(.L_x_76) ;  /* 0x0000000000b47947 */ /* 0x000fec0003800000 */
.L_x_75:
[----:B------:R-:W0:Y:S01]  /*2770*/  I2F.U32.RP R4, R0 ;  /* 0x0000000000047306 */ /* 0x000e220000209000 */
[----:B------:R-:W-:Y:S01]  /*2780*/  ISETP.NE.U32.AND P2, PT, R0, RZ, PT ;  /* 0x000000ff0000720c */ /* 0x000fe20003f45070 */
[----:B------:R-:W2:Y:S06]  /*2790*/  LDCU UR4, c[0x0][0x3a4] ;  /* 0x00007480ff0477ac */ /* 0x000eac0008000800 */
[----:B0-----:R-:W0:Y:S02]  /*27a0*/  MUFU.RCP R4, R4 ;  /* 0x0000000400047308 */ /* 0x001e240000001000 */
[----:B0-----:R-:W-:-:S06]  /*27b0*/  VIADD R2, R4, 0xffffffe ;  /* 0x0ffffffe04027836 */ /* 0x001fcc0000000000 */
[----:B------:R0:W3:Y:S02]  /*27c0*/  F2I.FTZ.U32.TRUNC.NTZ R3, R2 ;  /* 0x0000000200037305 */ /* 0x0000e4000021f000 */
[----:B0-----:R-:W-:Y:S01]  /*27d0*/  IMAD.MOV.U32 R2, RZ, RZ, RZ ;  /* 0x000000ffff027224 */ /* 0x001fe200078e00ff */
[----:B---3--:R-:W-:-:S05]  /*27e0*/  IADD3 R5, PT, PT, RZ, -R3, RZ ;  /* 0x80000003ff057210 */ /* 0x008fca0007ffe0ff */
[----:B------:R-:W-:-:S04]  /*27f0*/  IMAD R5, R5, R0, RZ ;  /* 0x0000000005057224 */ /* 0x000fc800078e02ff */
[----:B------:R-:W-:-:S06]  /*2800*/  IMAD.HI.U32 R14, R3, R5, R2 ;  /* 0x00000005030e7227 */ /* 0x000fcc00078e0002 */
[----:B------:R-:W-:-:S05]  /*2810*/  IMAD.HI.U32 R5, R14, R17, RZ ;  /* 0x000000110e057227 */ /* 0x000fca00078e00ff */
[----:B------:R-:W-:-:S05]  /*2820*/  IADD3 R3, PT, PT, -R5, RZ, RZ ;  /* 0x000000ff05037210 */ /* 0x000fca0007ffe1ff */
[----:B------:R-:W-:-:S05]  /*2830*/  IMAD R3, R0, R3, R17 ;  /* 0x0000000300037224 */ /* 0x000fca00078e0211 */
[----:B------:R-:W-:-:S13]  /*2840*/  ISETP.GE.U32.AND P0, PT, R3, R0, PT ;  /* 0x000000000300720c */ /* 0x000fda0003f06070 */
[----:B------:R-:W-:Y:S01]  /*2850*/  @P0 IMAD.IADD R3, R3, 0x1, -R0 ;  /* 0x0000000103030824 */ /* 0x000fe200078e0a00 */
[----:B------:R-:W-:-:S04]  /*2860*/  @P0 IADD3 R5, PT, PT, R5, 0x1, RZ ;  /* 0x0000000105050810 */ /* 0x000fc80007ffe0ff */
[----:B------:R-:W-:-:S13]  /*2870*/  ISETP.GE.U32.AND P1, PT, R3, R0, PT ;  /* 0x000000000300720c */ /* 0x000fda0003f26070 */
[----:B------:R-:W-:Y:S01]  /*2880*/  @P1 VIADD R5, R5, 0x1 ;  /* 0x0000000105051836 */ /* 0x000fe20000000000 */
[----:B------:R-:W-:-:S05]  /*2890*/  @!P2 LOP3.LUT R5, RZ, R0, RZ, 0x33, !PT ;  /* 0x00000000ff05a212 */ /* 0x000fca00078e33ff */
[----:B--2---:R-:W-:Y:S01]  /*28a0*/  IMAD R5, R5, UR4, RZ ;  /* 0x0000000405057c24 */ /* 0x004fe2000f8e02ff */
[----:B------:R-:W-:Y:S06]  /*28b0*/  BRA `(.L_x_76) ;  /* 0x0000000000607947 */ /* 0x000fec0003800000 */
.L_x_74:
[----:B------:R-:W-:Y:S02]  /*28c0*/  IABS R4, R0 ;  /* 0x0000000000047213 */ /* 0x000fe40000000000 */
[----:B------:R-:W-:Y:S02]  /*28d0*/  IABS R14, R16 ;  /* 0x00000010000e7213 */ /* 0x000fe40000000000 */
[----:B------:R-:W0:Y:S08]  /*28e0*/  I2F.RP R5, R4 ;  /* 0x0000000400057306 */ /* 0x000e300000209400 */
[----:B0-----:R-:W0:Y:S02]  /*28f0*/  MUFU.RCP R5, R5 ;  /* 0x0000000500057308 */ /* 0x001e240000001000 */
[----:B0-----:R-:W-:-:S06]  /*2900*/  IADD3 R2, PT, PT, R5, 0xffffffe, RZ ;  /* 0x0ffffffe05027810 */ /* 0x001fcc0007ffe0ff */
[----:B------:R0:W2:Y:S02]  /*2910*/  F2I.FTZ.U32.TRUNC.NTZ R3, R2 ;  /* 0x0000000200037305 */ /* 0x0000a4000021f000 */
[----:B0-----:R-:W-:Y:S02]  /*2920*/  HFMA2 R2, -RZ, RZ, 0, 0 ;  /* 0x00000000ff027431 */ /* 0x001fe400000001ff */
[----:B--2---:R-:W-:-:S04]  /*2930*/  IMAD.MOV R15, RZ, RZ, -R3 ;  /* 0x000000ffff0f7224 */ /* 0x004fc800078e0a03 */
[----:B------:R-:W-:-:S04]  /*2940*/  IMAD R15, R15, R4, RZ ;  /* 0x000000040f0f7224 */ /* 0x000fc800078e02ff */
[----:B------:R-:W-:Y:S01]  /*2950*/  IMAD.HI.U32 R15, R3, R15, R2 ;  /* 0x0000000f030f7227 */ /* 0x000fe200078e0002 */
[----:B------:R-:W-:-:S03]  /*2960*/  LOP3.LUT R2, R16, R0, RZ, 0x3c, !PT ;  /* 0x0000000010027212 */ /* 0x000fc600078e3cff */
[----:B------:R-:W-:Y:S01]  /*2970*/  IMAD.MOV.U32 R3, RZ, RZ, R14 ;  /* 0x000000ffff037224 */ /* 0x000fe200078e000e */
[----:B------:R-:W-:-:S03]  /*2980*/  ISETP.GE.AND P2, PT, R2, RZ, PT ;  /* 0x000000ff0200720c */ /* 0x000fc60003f46270 */
[----:B------:R-:W-:-:S05]  /*2990*/  IMAD.HI.U32 R5, R15, R3, RZ ;  /* 0x000000030f057227 */ /* 0x000fca00078e00ff */
[----:B------:R-:W-:-:S05]  /*29a0*/  IADD3 R14, PT, PT, -R5, RZ, RZ ;  /* 0x000000ff050e7210 */ /* 0x000fca0007ffe1ff */
[----:B------:R-:W-:-:S05]  /*29b0*/  IMAD R3, R4, R14, R3 ;  /* 0x0000000e04037224 */ /* 0x000fca00078e0203 */
[----:B------:R-:W-:-:S13]  /*29c0*/  ISETP.GT.U32.AND P0, PT, R4, R3, PT ;  /* 0x000000030400720c */ /* 0x000fda0003f04070 */
[----:B------:R-:W-:Y:S01]  /*29d0*/  @!P0 IMAD.IADD R3, R3, 0x1, -R4 ;  /* 0x0000000103038824 */ /* 0x000fe200078e0a04 */
[----:B------:R-:W-:Y:S02]  /*29e0*/  @!P0 IADD3 R5, PT, PT, R5, 0x1, RZ ;  /* 0x0000000105058810 */ /* 0x000fe40007ffe0ff */
[----:B------:R-:W-:Y:S02]  /*29f0*/  ISETP.NE.AND P0, PT, R0, RZ, PT ;  /* 0x000000ff0000720c */ /* 0x000fe40003f05270 */
[----:B------:R-:W-:-:S13]  /*2a00*/  ISETP.GE.U32.AND P1, PT, R3, R4, PT ;  /* 0x000000040300720c */ /* 0x000fda0003f26070 */
[----:B------:R-:W-:-:S05]  /*2a10*/  @P1 VIADD R5, R5, 0x1 ;  /* 0x0000000105051836 */ /* 0x000fca0000000000 */
[----:B------:R-:W-:Y:S02]  /*2a20*/  @!P2 IADD3 R5, PT, PT, -R5, RZ, RZ ;  /* 0x000000ff0505a210 */ /* 0x000fe40007ffe1ff */
[----:B------:R-:W-:-:S07]  /*2a30*/  @!P0 LOP3.LUT R5, RZ, R0, RZ, 0x33, !PT ;  /* 0x00000000ff058212 */ /* 0x000fce00078e33ff */
.L_x_76:
[----:B-1----:R-:W-:Y:S05]  /*2a40*/  BSYNC.RECONVERGENT B0 ;  /* 0x0000000000007941 */ /* 0x002fea0003800200 */
.L_x_73:
[----:B------:R-:W0:Y:S01]  /*2a50*/  LDCU UR4, c[0x0][0x398] ;  /* 0x00007300ff0477ac */ /* 0x000e220008000800 */
[----:B------:R-:W1:Y:S01]  /*2a60*/  LDC.64 R2, c[0x0][0x388] ;  /* 0x0000e200ff027b82 */ /* 0x000e620000000a00 */
[C---:B------:R-:W-:Y:S02]  /*2a70*/  IMAD R5, R8.reuse, UR5, R5 ;  /* 0x0000000508057c24 */ /* 0x040fe4000f8e0205 */
[----:B------:R-:W-:-:S05]  /*2a80*/  VIADD R8, R8, 0x1 ;  /* 0x0000000108087836 */ /* 0x000fca0000000000 */
[----:B0-----:R-:W-:Y:S01]  /*2a90*/  ISETP.NE.AND P0, PT, R8, UR4, PT ;  /* 0x0000000408007c0c */ /* 0x001fe2000bf05270 */
[----:B-1----:R-:W-:-:S05]  /*2aa0*/  IMAD.WIDE R2, R5, 0x4, R2 ;  /* 0x0000000405027825 */ /* 0x002fca00078e0202 */
[----:B------:R0:W-:Y:S07]  /*2ab0*/  STG.E desc[UR8][R2.64], R26 ;  /* 0x0000001a02007986 */ /* 0x0001ee000c101908 */
[----:B------:R-:W-:Y:S05]  /*2ac0*/  @!P0 EXIT ;  /* 0x000000000000894d */ /* 0x000fea0003800000 */
[----:B------:R-:W-:Y:S05]  /*2ad0*/  BRA `(.L_x_77) ;  /* 0xffffffd8005c7947 */ /* 0x000fea000383ffff */
.L_x_4:
[C---:B------:R-:W-:Y:S02]  /*2ae0*/  ISETP.GE.U32.AND P1, PT, R7.reuse, 0x4, PT ;  /* 0x000000040700780c */ /* 0x040fe40003f26070 */
[----:B------:R-:W-:Y:S02]  /*2af0*/  LOP3.LUT R12, R7, 0x3, RZ, 0xc0, !PT ;  /* 0x00000003070c7812 */ /* 0x000fe400078ec0ff */
[----:B------:R-:W-:-:S09]  /*2b00*/  MOV R0, RZ ;  /* 0x000000ff00007202 */ /* 0x000fd20000000f00 */
[----:B------:R-:W-:Y:S05]  /*2b10*/  @!P1 BRA `(.L_x_78) ;  /* 0x0000001000d49947 */ /* 0x000fea0003800000 */
[----:B------:R-:W0:Y:S01]  /*2b20*/  LDC.64 R2, c[0x0][0x388] ;  /* 0x0000e200ff027b82 */ /* 0x000e220000000a00 */
[----:B------:R-:W-:Y:S01]  /*2b30*/  LOP3.LUT R0, R7, 0x7ffffffc, RZ, 0xc0, !PT ;  /* 0x7ffffffc07007812 */ /* 0x000fe200078ec0ff */
[----:B------:R-:W-:Y:S01]  /*2b40*/  IMAD.MOV.U32 R7, RZ, RZ, RZ ;  /* 0x000000ffff077224 */ /* 0x000fe200078e00ff */
[----:B------:R-:W-:Y:S01]  /*2b50*/  ISETP.NE.AND P1, PT, R17, RZ, PT ;  /* 0x000000ff1100720c */ /* 0x000fe20003f25270 */
[----:B------:R-:W2:Y:S01]  /*2b60*/  LDCU UR6, c[0x0][0x39c] ;  /* 0x00007380ff0677ac */ /* 0x000ea20008000800 */
[----:B------:R-:W3:Y:S11]  /*2b70*/  LDCU UR4, c[0x0][0x3a4] ;  /* 0x00007480ff0477ac */ /* 0x000ef60008000800 */
.L_x_95:
[----:B------:R-:W-:Y:S04]  /*2b80*/  BSSY.RECONVERGENT B0, `(.L_x_79) ;  /* 0x0000064000007945 */ /* 0x000fe80003800200 */
[----:B----4-:R-:W-:Y:S05]  /*2b90*/  @P1 BRA `(.L_x_80) ;  /* 0x00000000006c1947 */ /* 0x010fea0003800000 */
[----:B--2---:R-:W-:Y:S02]  /*2ba0*/  MOV R9, UR6 ;  /* 0x0000000600097c02 */ /* 0x004fe40008000f00 */
[----:B------:R-:W-:Y:S02]  /*2bb0*/  IABS R8, R16 ;  /* 0x0000001000087213 */ /* 0x000fe40000000000 */
[----:B------:R-:W-:-:S04]  /*2bc0*/  IABS R4, R9 ;  /* 0x0000000900047213 */ /* 0x000fc80000000000 */
[----:B------:R-:W2:Y:S08]  /*2bd0*/  I2F.RP R5, R4 ;  /* 0x0000000400057306 */ /* 0x000eb00000209400 */
[----:B--2---:R-:W2:Y:S02]  /*2be0*/  MUFU.RCP R5, R5 ;  /* 0x0000000500057308 */ /* 0x004ea40000001000 */
[----:B--2---:R-:W-:Y:S01]  /*2bf0*/  VIADD R10, R5, 0xffffffe ;  /* 0x0ffffffe050a7836 */ /* 0x004fe20000000000 */
[----:B------:R-:W-:-:S05]  /*2c00*/  LOP3.LUT R5, R16, R9, RZ, 0x3c, !PT ;  /* 0x0000000910057212 */ /* 0x000fca00078e3cff */
[----:B------:R2:W4:Y:S01]  /*2c10*/  F2I.FTZ.U32.TRUNC.NTZ R11, R10 ;  /* 0x0000000a000b7305 */ /* 0x000522000021f000 */
[----:B------:R-:W-:Y:S02]  /*2c20*/  ISETP.GE.AND P3, PT, R5, RZ, PT ;  /* 0x000000ff0500720c */ /* 0x000fe40003f66270 */
[----:B------:R-:W-:Y:S01]  /*2c30*/  LOP3.LUT R5, RZ, R9, RZ, 0x33, !PT ;  /* 0x00000009ff057212 */ /* 0x000fe200078e33ff */
[----:B--2---:R-:W-:Y:S02]  /*2c40*/  IMAD.MOV.U32 R10, RZ, RZ, RZ ;  /* 0x000000ffff0a7224 */ /* 0x004fe400078e00ff */
[----:B----4-:R-:W-:-:S05]  /*2c50*/  IMAD R6, R11, R4, RZ ;  /* 0x000000040b067224 */ /* 0x010fca00078e02ff */
[----:B------:R-:W-:-:S05]  /*2c60*/  IADD3 R13, PT, PT, -R6, RZ, RZ ;  /* 0x000000ff060d7210 */ /* 0x000fca0007ffe1ff */
[----:B------:R-:W-:Y:S01]  /*2c70*/  IMAD.HI.U32 R6, R11, R13, R10 ;  /* 0x0000000d0b067227 */ /* 0x000fe200078e000a */
[----:B------:R-:W-:-:S05]  /*2c80*/  MOV R11, R8 ;  /* 0x00000008000b7202 */ /* 0x000fca0000000f00 */
[----:B------:R-:W-:-:S04]  /*2c90*/  IMAD.HI.U32 R8, R6, R11, RZ ;  /* 0x0000000b06087227 */ /* 0x000fc800078e00ff */
[----:B------:R-:W-:-:S04]  /*2ca0*/  IMAD.MOV R13, RZ, RZ, -R8 ;  /* 0x000000ffff0d7224 */ /* 0x000fc800078e0a08 */
[----:B------:R-:W-:-:S05]  /*2cb0*/  IMAD R11, R4, R13, R11 ;  /* 0x0000000d040b7224 */ /* 0x000fca00078e020b */
[----:B------:R-:W-:-:S13]  /*2cc0*/  ISETP.GT.U32.AND P0, PT, R4, R11, PT ;  /* 0x0000000b0400720c */ /* 0x000fda0003f04070 */
[-C--:B------:R-:W-:Y:S01]  /*2cd0*/  @!P0 IADD3 R11, PT, PT, R11, -R4.reuse, RZ ;  /* 0x800000040b0b8210 */ /* 0x080fe20007ffe0ff */
[----:B------:R-:W-:Y:S01]  /*2ce0*/  @!P0 VIADD R8, R8, 0x1 ;  /* 0x0000000108088836 */ /* 0x000fe20000000000 */
[----:B------:R-:W-:Y:S02]  /*2cf0*/  ISETP.NE.AND P0, PT, R9, RZ, PT ;  /* 0x000000ff0900720c */ /* 0x000fe40003f05270 */
[----:B------:R-:W-:-:S13]  /*2d00*/  ISETP.GE.U32.AND P2, PT, R11, R4, PT ;  /* 0x000000040b00720c */ /* 0x000fda0003f46070 */
[----:B------:R-:W-:-:S05]  /*2d10*/  @P2 IADD3 R8, PT, PT, R8, 0x1, RZ ;  /* 0x0000000108082810 */ /* 0x000fca0007ffe0ff */
[----:B------:R-:W-:-:S05]  /*2d20*/  @!P3 IMAD.MOV R8, RZ, RZ, -R8 ;  /* 0x000000ffff08b224 */ /* 0x000fca00078e0a08 */
[----:B------:R-:W-:Y:S01]  /*2d30*/  SEL R11, R5, R8, !P0 ;  /* 0x00000008050b7207 */ /* 0x000fe20004000000 */
[----:B------:R-:W-:Y:S06]  /*2d40*/  BRA `(.L_x_81) ;  /* 0x00000004001c7947 */ /* 0x000fec0003800000 */
.L_x_80:
[----:B------:R-:W-:-:S13]  /*2d50*/  ISETP.NE.AND P0, PT, R16, RZ, PT ;  /* 0x000000ff1000720c */ /* 0x000fda0003f05270 */
[----:B------:R-:W-:Y:S05]  /*2d60*/  @P0 BRA `(.L_x_82) ;  /* 0x0000000000700947 */ /* 0x000fea0003800000 */
        /* <DEDUP_REMOVED lines=19> */
[----:B------:R-:W-:Y:S01]  /*2ea0*/  @!P3 IADD3 R11, PT, PT, R11, -R4, RZ ;  /* 0x800000040b0bb210 */ /* 0x000fe20007ffe0ff */
[----:B------:R-:W-:-:S03]  /*2eb0*/  @!P3 VIADD R8, R8, 0x1 ;  /* 0x000000010808b836 */ /* 0x000fc60000000000 */
[----:B------:R-:W-:-:S13]  /*2ec0*/  ISETP.GE.U32.AND P0, PT, R11, R4, PT ;  /* 0x000000040b00720c */ /* 0x000fda0003f06070 */
[----:B------:R-:W-:Y:S02]  /*2ed0*/  @P0 IADD3 R8, PT, PT, R8, 0x1, RZ ;  /* 0x0000000108080810 */ /* 0x000fe40007ffe0ff */
[----:B------:R-:W-:-:S03]  /*2ee0*/  ISETP.NE.AND P0, PT, R9, RZ, PT ;  /* 0x000000ff0900720c */ /* 0x000fc60003f05270 */
[----:B------:R-:W-:-:S05]  /*2ef0*/  @!P2 IMAD.MOV R8, RZ, RZ, -R8 ;  /* 0x000000ffff08a224 */ /* 0x000fca00078e0a08 */
[----:B------:R-:W-:-:S05]  /*2f00*/  SEL R8, R5, R8, !P0 ;  /* 0x0000000805087207 */ /* 0x000fca0004000000 */
[----:B---3--:R-:W-:Y:S01]  /*2f10*/  IMAD R11, R8, UR4, RZ ;  /* 0x00000004080b7c24 */ /* 0x008fe2000f8e02ff */
[----:B------:R-:W-:Y:S06]  /*2f20*/  BRA `(.L_x_81) ;  /* 0x0000000000a47947 */ /* 0x000fec0003800000 */
.L_x_82:
[----:B--2---:R-:W-:Y:S02]  /*2f30*/  MOV R9, UR6 ;  /* 0x0000000600097c02 */ /* 0x004fe40008000f00 */
[----:B------:R-:W-:Y:S02]  /*2f40*/  IABS R8, R17 ;  /* 0x0000001100087213 */ /* 0x000fe40000000000 */
[----:B------:R-:W-:Y:S02]  /*2f50*/  IABS R4, R9 ;  /* 0x0000000900047213 */ /* 0x000fe40000000000 */
[----:B------:R-:W-:Y:S02]  /*2f60*/  IABS R14, R16 ;  /* 0x00000010000e7213 */ /* 0x000fe40000000000 */
[----:B------:R-:W2:Y:S08]  /*2f70*/  I2F.RP R5, R4 ;  /* 0x0000000400057306 */ /* 0x000eb00000209400 */
[----:B--2---:R-:W2:Y:S02]  /*2f80*/  MUFU.RCP R5, R5 ;  /* 0x0000000500057308 */ /* 0x004ea40000001000 */
[----:B--2---:R-:W-:-:S06]  /*2f90*/  VIADD R10, R5, 0xffffffe ;  /* 0x0ffffffe050a7836 */ /* 0x004fcc0000000000 */
[----:B------:R2:W4:Y:S02]  /*2fa0*/  F2I.FTZ.U32.TRUNC.NTZ R11, R10 ;  /* 0x0000000a000b7305 */ /* 0x000524000021f000 */
[----:B--2---:R-:W-:Y:S02]  /*2fb0*/  IMAD.MOV.U32 R10, RZ, RZ, RZ ;  /* 0x000000ffff0a7224 */ /* 0x004fe400078e00ff */
[----:B----4-:R-:W-:-:S05]  /*2fc0*/  IMAD R6, R11, R4, RZ ;  /* 0x000000040b067224 */ /* 0x010fca00078e02ff */
[----:B------:R-:W-:-:S05]  /*2fd0*/  IADD3 R13, PT, PT, -R6, RZ, RZ ;  /* 0x000000ff060d7210 */ /* 0x000fca0007ffe1ff */
[----:B------:R-:W-:Y:S01]  /*2fe0*/  IMAD.HI.U32 R6, R11, R13, R10 ;  /* 0x0000000d0b067227 */ /* 0x000fe200078e000a */
[----:B------:R-:W-:-:S03]  /*2ff0*/  MOV R11, R8 ;  /* 0x00000008000b7202 */ /* 0x000fc60000000f00 */
[----:B------:R-:W-:Y:S02]  /*3000*/  IMAD.MOV.U32 R13, RZ, RZ, R14 ;  /* 0x000000ffff0d7224 */ /* 0x000fe400078e000e */
[----:B------:R-:W-:-:S04]  /*3010*/  IMAD.HI.U32 R8, R6, R11, RZ ;  /* 0x0000000b06087227 */ /* 0x000fc800078e00ff */
[----:B------:R-:W-:Y:S01]  /*3020*/  IMAD.HI.U32 R10, R6, R13, RZ ;  /* 0x0000000d060a7227 */ /* 0x000fe200078e00ff */
[----:B------:R-:W-:-:S03]  /*3030*/  IADD3 R5, PT, PT, -R8, RZ, RZ ;  /* 0x000000ff08057210 */ /* 0x000fc60007ffe1ff */
[----:B------:R-:W-:Y:S02]  /*3040*/  IMAD.MOV R14, RZ, RZ, -R10 ;  /* 0x000000ffff0e7224 */ /* 0x000fe400078e0a0a */
[----:B------:R-:W-:Y:S01]  /*3050*/  IMAD R5, R4, R5, R11 ;  /* 0x0000000504057224 */ /* 0x000fe200078e020b */
[----:B------:R-:W-:Y:S01]  /*3060*/  LOP3.LUT R11, R16, R9, RZ, 0x3c, !PT ;  /* 0x00000009100b7212 */ /* 0x000fe200078e3cff */
[----:B------:R-:W-:-:S03]  /*3070*/  IMAD R13, R4, R14, R13 ;  /* 0x0000000e040d7224 */ /* 0x000fc600078e020d */
[C---:B------:R-:W-:Y:S02]  /*3080*/  ISETP.GT.U32.AND P0, PT, R4.reuse, R5, PT ;  /* 0x000000050400720c */ /* 0x040fe40003f04070 */
[----:B------:R-:W-:Y:S02]  /*3090*/  ISETP.GT.U32.AND P5, PT, R4, R13, PT ;  /* 0x0000000d0400720c */ /* 0x000fe40003fa4070 */
[----:B------:R-:W-:-:S09]  /*30a0*/  ISETP.GE.AND P3, PT, R11, RZ, PT ;  /* 0x000000ff0b00720c */ /* 0x000fd20003f66270 */
[-C--:B------:R-:W-:Y:S02]  /*30b0*/  @!P0 IADD3 R5, PT, PT, R5, -R4.reuse, RZ ;  /* 0x8000000405058210 */ /* 0x080fe40007ffe0ff */
[----:B------:R-:W-:Y:S01]  /*30c0*/  @!P5 IMAD.IADD R13, R13, 0x1, -R4 ;  /* 0x000000010d0dd824 */ /* 0x000fe200078e0a04 */
[----:B------:R-:W-:Y:S01]  /*30d0*/  @!P0 IADD3 R8, PT, PT, R8, 0x1, RZ ;  /* 0x0000000108088810 */ /* 0x000fe20007ffe0ff */
[----:B------:R-:W-:Y:S01]  /*30e0*/  @!P5 VIADD R10, R10, 0x1 ;  /* 0x000000010a0ad836 */ /* 0x000fe20000000000 */
[-C--:B------:R-:W-:Y:S02]  /*30f0*/  ISETP.GE.U32.AND P4, PT, R5, R4.reuse, PT ;  /* 0x000000040500720c */ /* 0x080fe40003f86070 */
[----:B------:R-:W-:Y:S02]  /*3100*/  ISETP.GE.U32.AND P6, PT, R13, R4, PT ;  /* 0x000000040d00720c */ /* 0x000fe40003fc6070 */
[----:B------:R-:W-:Y:S02]  /*3110*/  LOP3.LUT R5, R17, R9, RZ, 0x3c, !PT ;  /* 0x0000000911057212 */ /* 0x000fe400078e3cff */
[----:B------:R-:W-:-:S02]  /*3120*/  ISETP.NE.AND P0, PT, R9, RZ, PT ;  /* 0x000000ff0900720c */ /* 0x000fc40003f05270 */
[----:B------:R-:W-:Y:S02]  /*3130*/  ISETP.GE.AND P2, PT, R5, RZ, PT ;  /* 0x000000ff0500720c */ /* 0x000fe40003f46270 */
[----:B------:R-:W-:-:S03]  /*3140*/  LOP3.LUT R5, RZ, R9, RZ, 0x33, !PT ;  /* 0x00000009ff057212 */ /* 0x000fc600078e33ff */
[----:B------:R-:W-:Y:S02]  /*3150*/  @P4 IADD3 R8, PT, PT, R8, 0x1, RZ ;  /* 0x0000000108084810 */ /* 0x000fe40007ffe0ff */
[----:B------:R-:W-:-:S04]  /*3160*/  @P6 VIADD R10, R10, 0x1 ;  /* 0x000000010a0a6836 */ /* 0x000fc80000000000 */
[----:B------:R-:W-:Y:S02]  /*3170*/  @!P3 IMAD.MOV R10, RZ, RZ, -R10 ;  /* 0x000000ffff0ab224 */ /* 0x000fe400078e0a0a */
[----:B------:R-:W-:-:S03]  /*3180*/  @!P2 IADD3 R8, PT, PT, -R8, RZ, RZ ;  /* 0x000000ff0808a210 */ /* 0x000fc60007ffe1ff */
[C---:B------:R-:W-:Y:S02]  /*3190*/  SEL R10, R5.reuse, R10, !P0 ;  /* 0x0000000a050a7207 */ /* 0x040fe40004000000 */
[----:B------:R-:W-:-:S05]  /*31a0*/  SEL R11, R5, R8, !P0 ;  /* 0x00000008050b7207 */ /* 0x000fca0004000000 */
[----:B---3--:R-:W-:-:S07]  /*31b0*/  IMAD R11, R11, UR4, R10 ;  /* 0x000000040b0b7c24 */ /* 0x008fce000f8e020a */
.L_x_81:
[----:B-1-3--:R-:W-:Y:S05]  /*31c0*/  BSYNC.RECONVERGENT B0 ;  /* 0x0000000000007941 */ /* 0x00afea0003800200 */
.L_x_79:
[----:B------:R-:W-:Y:S01]  /*31d0*/  IMAD R8, R7, UR5, RZ ;  /* 0x0000000507087c24 */ /* 0x000fe2000f8e02ff */
[----:B------:R-:W-:Y:S01]  /*31e0*/  ISETP.NE.AND P2, PT, R17, RZ, PT ;  /* 0x000000ff1100720c */ /* 0x000fe20003f45270 */
[----:B------:R-:W-:Y:S03]  /*31f0*/  BSSY.RECONVERGENT B0, `(.L_x_83) ;  /* 0x000003f000007945 */ /* 0x000fe60003800200 */
[----:B------:R-:W-:-:S05]  /*3200*/  IADD3 R11, PT, PT, R8, R11, RZ ;  /* 0x0000000b080b7210 */ /* 0x000fca0007ffe0ff */
[----:B0-----:R-:W-:-:S05]  /*3210*/  IMAD.WIDE R10, R11, 0x4, R2 ;  /* 0x000000040b0a7825 */ /* 0x001fca00078e0202 */
[----:B------:R0:W-:Y:S01]  /*3220*/  STG.E desc[UR8][R10.64], RZ ;  /* 0x000000ff0a007986 */ /* 0x0001e2000c101908 */
[----:B------:R-:W-:Y:S05]  /*3230*/  @!P2 BRA `(.L_x_84) ;  /* 0x0000000000b4a947 */ /* 0x000fea0003800000 */
[----:B------:R-:W-:-:S13]  /*3240*/  ISETP.NE.AND P3, PT, R16, RZ, PT ;  /* 0x000000ff1000720c */ /* 0x000fda0003f65270 */
[----:B------:R-:W-:Y:S05]  /*3250*/  @!P3 BRA `(.L_x_85) ;  /* 0x000000000070b947 */ /* 0x000fea0003800000 */
[----:B0-----:R-:W-:Y:S02]  /*3260*/  IABS R11, R17 ;  /* 0x00000011000b7213 */ /* 0x001fe40000000000 */
[----:B------:R-:W-:-:S03]  /*3270*/  IABS R15, R16 ;  /* 0x00000010000f7213 */ /* 0x000fc60000000000 */
[----:B------:R-:W-:-:S04]  /*3280*/  IMAD.HI.U32 R10, R6, R11, RZ ;  /* 0x0000000b060a7227 */ /* 0x000fc800078e00ff */
[----:B------:R-:W-:Y:S02]  /*3290*/  IMAD.MOV R13, RZ, RZ, -R10 ;  /* 0x000000ffff0d7224 */ /* 0x000fe400078e0a0a */
[----:B------:R-:W-:-:S04]  /*32a0*/  IMAD.HI.U32 R14, R6, R15, RZ ;  /* 0x0000000f060e7227 */ /* 0x000fc800078e00ff */
[----:B------:R-:W-:Y:S01]  /*32b0*/  IMAD R11, R4, R13, R11 ;  /* 0x0000000d040b7224 */ /* 0x000fe200078e020b */
[----:B------:R-:W-:-:S04]  /*32c0*/  IADD3 R13, PT, PT, -R14, RZ, RZ ;  /* 0x000000ff0e0d7210 */ /* 0x000fc80007ffe1ff */
[C---:B------:R-:W-:Y:S01]  /*32d0*/  ISETP.GT.U32.AND P6, PT, R4.reuse, R11, PT ;  /* 0x0000000b0400720c */ /* 0x040fe20003fc4070 */
[----:B------:R-:W-:-:S05]  /*32e0*/  IMAD R13, R4, R13, R15 ;  /* 0x0000000d040d7224 */ /* 0x000fca00078e020f */
[----:B------:R-:W-:-:S07]  /*32f0*/  ISETP.GT.U32.AND P3, PT, R4, R13, PT ;  /* 0x0000000d0400720c */ /* 0x000fce0003f64070 */
[----:B------:R-:W-:Y:S02]  /*3300*/  @!P6 IMAD.IADD R11, R11, 0x1, -R4 ;  /* 0x000000010b0be824 */ /* 0x000fe400078e0a04 */
[----:B------:R-:W-:-:S03]  /*3310*/  @!P6 VIADD R10, R10, 0x1 ;  /* 0x000000010a0ae836 */ /* 0x000fc60000000000 */
[-C--:B------:R-:W-:Y:S01]  /*3320*/  ISETP.GE.U32.AND P4, PT, R11, R4.reuse, PT ;  /* 0x000000040b00720c */ /* 0x080fe20003f86070 */
[----:B------:R-:W-:Y:S01]  /*3330*/  @!P3 VIADD R14, R14, 0x1 ;  /* 0x000000010e0eb836 */ /* 0x000fe20000000000 */
[-C--:B------:R-:W-:Y:S02]  /*3340*/  @!P3 IADD3 R13, PT, PT, R13, -R4.reuse, RZ ;  /* 0x800000040d0db210 */ /* 0x080fe40007ffe0ff */
[-C--:B------:R-:W-:Y:S02]  /*3350*/  LOP3.LUT R11, R17, R9.reuse, RZ, 0x3c, !PT ;  /* 0x00000009110b7212 */ /* 0x080fe400078e3cff */
[----:B------:R-:W-:Y:S02]  /*3360*/  ISETP.GE.U32.AND P5, PT, R13, R4, PT ;  /* 0x000000040d00720c */ /* 0x000fe40003fa6070 */
[----:B------:R-:W-:Y:S02]  /*3370*/  LOP3.LUT R13, R16, R9, RZ, 0x3c, !PT ;  /* 0x00000009100d7212 */ /* 0x000fe400078e3cff */
[----:B------:R-:W-:-:S03]  /*3380*/  ISETP.GE.AND P6, PT, R11, RZ, PT ;  /* 0x000000ff0b00720c */ /* 0x000fc60003fc6270 */
[----:B------:R-:W-:Y:S02]  /*3390*/  @P4 IADD3 R10, PT, PT, R10, 0x1, RZ ;  /* 0x000000010a0a4810 */ /* 0x000fe40007ffe0ff */
[----:B------:R-:W-:-:S04]  /*33a0*/  ISETP.GE.AND P4, PT, R13, RZ, PT ;  /* 0x000000ff0d00720c */ /* 0x000fc80003f86270 */
[----:B------:R-:W-:-:S04]  /*33b0*/  @P5 IADD3 R14, PT, PT, R14, 0x1, RZ ;  /* 0x000000010e0e5810 */ /* 0x000fc80007ffe0ff */
[----:B------:R-:W-:-:S05]  /*33c0*/  @!P6 IMAD.MOV R10, RZ, RZ, -R10 ;  /* 0x000000ffff0ae224 */ /* 0x000fca00078e0a0a */
[----:B------:R-:W-:Y:S02]  /*33d0*/  @!P4 IADD3 R14, PT, PT, -R14, RZ, RZ ;  /* 0x000000ff0e0ec210 */ /* 0x000fe40007ffe1ff */
[C---:B------:R-:W-:Y:S02]  /*33e0*/  SEL R11, R5.reuse, R10, !P0 ;  /* 0x0000000a050b7207 */ /* 0x040fe40004000000 */
[----:B------:R-:W-:-:S05]  /*33f0*/  SEL R14, R5, R14, !P0 ;  /* 0x0000000e050e7207 */ /* 0x000fca0004000000 */
[----:B------:R-:W-:Y:S01]  /*3400*/  IMAD R11, R11, UR4, R14 ;  /* 0x000000040b0b7c24 */ /* 0x000fe2000f8e020e */
[----:B------:R-:W-:Y:S06]  /*3410*/  BRA `(.L_x_86) ;  /* 0x0000000000707947 */ /* 0x000fec0003800000 */
.L_x_85:
[----:B0-----:R-:W-:-:S05]  /*3420*/  IABS R11, R17 ;  /* 0x00000011000b7213 */ /* 0x001fca0000000000 */
[----:B------:R-:W-:-:S04]  /*3430*/  IMAD.HI.U32 R10, R6, R11, RZ ;  /* 0x0000000b060a7227 */ /* 0x000fc800078e00ff */
[----:B------:R-:W-:-:S04]  /*3440*/  IMAD.MOV R13, RZ, RZ, -R10 ;  /* 0x000000ffff0d7224 */ /* 0x000fc800078e0a0a */
[----:B------:R-:W-:-:S05]  /*3450*/  IMAD R11, R4, R13, R11 ;  /* 0x0000000d040b7224 */ /* 0x000fca00078e020b */
[----:B------:R-:W-:-:S13]  /*3460*/  ISETP.GT.U32.AND P3, PT, R4, R11, PT ;  /* 0x0000000b0400720c */ /* 0x000fda0003f64070 */
[----:B------:R-:W-:Y:S01]  /*3470*/  @!P3 IADD3 R11, PT, PT, R11, -R4, RZ ;  /* 0x800000040b0bb210 */ /* 0x000fe20007ffe0ff */
[----:B------:R-:W-:-:S03]  /*3480*/  @!P3 VIADD R10, R10, 0x1 ;  /* 0x000000010a0ab836 */ /* 0x000fc60000000000 */
[----:B------:R-:W-:Y:S02]  /*3490*/  ISETP.GE.U32.AND P4, PT, R11, R4, PT ;  /* 0x000000040b00720c */ /* 0x000fe40003f86070 */
[----:B------:R-:W-:-:S04]  /*34a0*/  LOP3.LUT R11, R17, R9, RZ, 0x3c, !PT ;  /* 0x00000009110b7212 */ /* 0x000fc800078e3cff */
[----:B------:R-:W-:-:S07]  /*34b0*/  ISETP.GE.AND P5, PT, R11, RZ, PT ;  /* 0x000000ff0b00720c */ /* 0x000fce0003fa6270 */
[----:B------:R-:W-:-:S06]  /*34c0*/  @P4 IADD3 R10, PT, PT, R10, 0x1, RZ ;  /* 0x000000010a0a4810 */ /* 0x000fcc0007ffe0ff */
[----:B------:R-:W-:-:S05]  /*34d0*/  @!P5 IMAD.MOV R10, RZ, RZ, -R10 ;  /* 0x000000ffff0ad224 */ /* 0x000fca00078e0a0a */
[----:B------:R-:W-:-:S05]  /*34e0*/  SEL R10, R5, R10, !P0 ;  /* 0x0000000a050a7207 */ /* 0x000fca0004000000 */
[----:B------:R-:W-:Y:S01]  /*34f0*/  IMAD R11, R10, UR4, RZ ;  /* 0x000000040a0b7c24 */ /* 0x000fe2000f8e02ff */
[----:B------:R-:W-:Y:S06]  /*3500*/  BRA `(.L_x_86) ;  /* 0x0000000000347947 */ /* 0x000fec0003800000 */
.L_x_84:
[----:B0-----:R-:W-:-:S05]  /*3510*/  IABS R11, R16 ;  /* 0x00000010000b7213 */ /* 0x001fca0000000000 */
[----:B------:R-:W-:-:S05]  /*3520*/  IMAD.HI.U32 R10, R6, R11, RZ ;  /* 0x0000000b060a7227 */ /* 0x000fca00078e00ff */
[----:B------:R-:W-:-:S05]  /*3530*/  IADD3 R13, PT, PT, -R10, RZ, RZ ;  /* 0x000000ff0a0d7210 */ /* 0x000fca0007ffe1ff */
[----:B------:R-:W-:-:S05]  /*3540*/  IMAD R11, R4, R13, R11 ;  /* 0x0000000d040b7224 */ /* 0x000fca00078e020b */
[----:B------:R-:W-:-:S13]  /*3550*/  ISETP.GT.U32.AND P3, PT, R4, R11, PT ;  /* 0x0000000b0400720c */ /* 0x000fda0003f64070 */
[----:B------:R-:W-:Y:S01]  /*3560*/  @!P3 IMAD.IADD R11, R11, 0x1, -R4 ;  /* 0x000000010b0bb824 */ /* 0x000fe200078e0a04 */
[----:B------:R-:W-:-:S04]  /*3570*/  @!P3 IADD3 R10, PT, PT, R10, 0x1, RZ ;  /* 0x000000010a0ab810 */ /* 0x000fc80007ffe0ff */
[----:B------:R-:W-:Y:S02]  /*3580*/  ISETP.GE.U32.AND P4, PT, R11, R4, PT ;  /* 0x000000040b00720c */ /* 0x000fe40003f86070 */
[----:B------:R-:W-:-:S04]  /*3590*/  LOP3.LUT R11, R16, R9, RZ, 0x3c, !PT ;  /* 0x00000009100b7212 */ /* 0x000fc800078e3cff */
[----:B------:R-:W-:-:S07]  /*35a0*/  ISETP.GE.AND P5, PT, R11, RZ, PT ;  /* 0x000000ff0b00720c */ /* 0x000fce0003fa6270 */
[----:B------:R-:W-:-:S06]  /*35b0*/  @P4 VIADD R10, R10, 0x1 ;  /* 0x000000010a0a4836 */ /* 0x000fcc0000000000 */
[----:B------:R-:W-:-:S04]  /*35c0*/  @!P5 IADD3 R10, PT, PT, -R10, RZ, RZ ;  /* 0x000000ff0a0ad210 */ /* 0x000fc80007ffe1ff */
[----:B------:R-:W-:-:S07]  /*35d0*/  SEL R11, R5, R10, !P0 ;  /* 0x0000000a050b7207 */ /* 0x000fce0004000000 */
.L_x_86:
[----:B------:R-:W-:Y:S05]  /*35e0*/  BSYNC.RECONVERGENT B0 ;  /* 0x0000000000007941 */ /* 0x000fea0003800200 */
.L_x_83:
[----:B------:R-:W-:Y:S01]  /*35f0*/  VIADD R8, R8, UR5 ;  /* 0x0000000508087c36 */ /* 0x000fe20008000000 */
[----:B------:R-:W-:Y:S04]  /*3600*/  BSSY.RECONVERGENT B0, `(.L_x_87) ;  /* 0x000003f000007945 */ /* 0x000fe80003800200 */
[----:B------:R-:W-:-:S05]  /*3610*/  IADD3 R11, PT, PT, R8, R11, RZ ;  /* 0x0000000b080b7210 */ /* 0x000fca0007ffe0ff */
[----:B------:R-:W-:-:S05]  /*3620*/  IMAD.WIDE R10, R11, 0x4, R2 ;  /* 0x000000040b0a7825 */ /* 0x000fca00078e0202 */
        /* <DEDUP_REMOVED lines=32> */
.L_x_89:
        /* <DEDUP_REMOVED lines=15> */
.L_x_88:
        /* <DEDUP_REMOVED lines=13> */
.L_x_90:
[----:B------:R-:W-:Y:S05]  /*39f0*/  BSYNC.RECONVERGENT B0 ;  /* 0x0000000000007941 */ /* 0x000fea0003800200 */
.L_x_87:
        /* <DEDUP_REMOVED lines=11> */
[----:B------:R-:W-:-:S04]  /*3ab0*/  IMAD.HI.U32 R14, R6, R15, RZ ;  /* 0x0000000f060e7227 */ /* 0x000fc800078e00ff */
[----:B------:R-:W-:Y:S01]  /*3ac0*/  IMAD.MOV R13, RZ, RZ, -R10 ;  /* 0x000000ffff0d7224 */ /* 0x000fe200078e0a0a */
[----:B------:R-:W-:-:S03]  /*3ad0*/  IADD3 R18, PT, PT, -R14, RZ, RZ ;  /* 0x000000ff0e127210 */ /* 0x000fc60007ffe1ff */
[----:B------:R-:W-:Y:S01]  /*3ae0*/  IMAD R11, R4, R13, R11 ;  /* 0x0000000d040b7224 */ /* 0x000fe200078e020b */
[----:B------:R-:W-:Y:S01]  /*3af0*/  LOP3.LUT R13, R16, R9, RZ, 0x3c, !PT ;  /* 0x00000009100d7212 */ /* 0x000fe200078e3cff */
[----:B------:R-:W-:-:S03]  /*3b00*/  IMAD R15, R4, R18, R15 ;  /* 0x00000012040f7224 */ /* 0x000fc600078e020f */
[C---:B------:R-:W-:Y:S02]  /*3b10*/  ISETP.GT.U32.AND P6, PT, R4.reuse, R11, PT ;  /* 0x0000000b0400720c */ /* 0x040fe40003fc4070 */
[----:B------:R-:W-:-:S11]  /*3b20*/  ISETP.GT.U32.AND P5, PT, R4, R15, PT ;  /* 0x0000000f0400720c */ /* 0x000fd60003fa4070 */
[----:B------:R-:W-:Y:S02]  /*3b30*/  @!P6 IMAD.IADD R11, R11, 0x1, -R4 ;  /* 0x000000010b0be824 */ /* 0x000fe400078e0a04 */
[-C--:B------:R-:W-:Y:S01]  /*3b40*/  @!P5 IADD3 R15, PT, PT, R15, -R4.reuse, RZ ;  /* 0x800000040f0fd210 */ /* 0x080fe20007ffe0ff */
[----:B------:R-:W-:Y:S01]  /*3b50*/  @!P6 VIADD R10, R10, 0x1 ;  /* 0x000000010a0ae836 */ /* 0x000fe20000000000 */
[----:B------:R-:W-:Y:S02]  /*3b60*/  ISETP.GE.AND P6, PT, R13, RZ, PT ;  /* 0x000000ff0d00720c */ /* 0x000fe40003fc6270 */
[-C--:B------:R-:W-:Y:S02]  /*3b70*/  ISETP.GE.U32.AND P4, PT, R11, R4.reuse, PT ;  /* 0x000000040b00720c */ /* 0x080fe40003f86070 */
[----:B------:R-:W-:Y:S02]  /*3b80*/  LOP3.LUT R11, R17, R9, RZ, 0x3c, !PT ;  /* 0x00000009110b7212 */ /* 0x000fe400078e3cff */
[----:B------:R-:W-:-:S02]  /*3b90*/  ISETP.GE.U32.AND P3, PT, R15, R4, PT ;  /* 0x000000040f00720c */ /* 0x000fc40003f66070 */
[----:B------:R-:W-:Y:S02]  /*3ba0*/  ISETP.GE.AND P2, PT, R11, RZ, PT ;  /* 0x000000ff0b00720c */ /* 0x000fe40003f46270 */
[----:B------:R-:W-:-:S05]  /*3bb0*/  @!P5 IADD3 R14, PT, PT, R14, 0x1, RZ ;  /* 0x000000010e0ed810 */ /* 0x000fca0007ffe0ff */
[----:B------:R-:W-:-:S04]  /*3bc0*/  @P4 VIADD R10, R10, 0x1 ;  /* 0x000000010a0a4836 */ /* 0x000fc80000000000 */
[----:B------:R-:W-:Y:S02]  /*3bd0*/  @P3 IADD3 R14, PT, PT, R14, 0x1, RZ ;  /* 0x000000010e0e3810 */ /* 0x000fe40007ffe0ff */
[----:B------:R-:W-:Y:S02]  /*3be0*/  @!P2 IMAD.MOV R10, RZ, RZ, -R10 ;  /* 0x000000ffff0aa224 */ /* 0x000fe400078e0a0a */
[----:B------:R-:W-:-:S03]  /*3bf0*/  @!P6 IADD3 R14, PT, PT, -R14, RZ, RZ ;  /* 0x000000ff0e0ee210 */ /* 0x000fc60007ffe1ff */
[C---:B------:R-:W-:Y:S02]  /*3c00*/  SEL R11, R5.reuse, R10, !P0 ;  /* 0x0000000a050b7207 */ /* 0x040fe40004000000 */
[----:B------:R-:W-:-:S05]  /*3c10*/  SEL R14, R5, R14, !P0 ;  /* 0x0000000e050e7207 */ /* 0x000fca0004000000 */
[----:B------:R-:W-:Y:S01]  /*3c20*/  IMAD R11, R11, UR4, R14 ;  /* 0x000000040b0b7c24 */ /* 0x000fe2000f8e020e */
[----:B------:R-:W-:Y:S06]  /*3c30*/  BRA `(.L_x_94) ;  /* 0x0000000000707947 */ /* 0x000fec0003800000 */
.L_x_93:
        /* <DEDUP_REMOVED lines=15> */
.L_x_92:
        /* <DEDUP_REMOVED lines=13> */
.L_x_94:
[----:B------:R-:W-:Y:S05]  /*3e00*/  BSYNC.RECONVERGENT B0 ;  /* 0x0000000000007941 */ /* 0x000fea0003800200 */
.L_x_91:
[----:B------:R-:W-:Y:S01]  /*3e10*/  IADD3 R11, PT, PT, R11, UR5, R8 ;  /* 0x000000050b0b7c10 */ /* 0x000fe2000fffe008 */
[----:B------:R-:W-:-:S04]  /*3e20*/  VIADD R7, R7, 0x4 ;  /* 0x0000000407077836 */ /* 0x000fc80000000000 */
[----:B------:R-:W-:Y:S01]  /*3e30*/  IMAD.WIDE R10, R11, 0x4, R2 ;  /* 0x000000040b0a7825 */ /* 0x000fe200078e0202 */
[----:B------:R-:W-:-:S04]  /*3e40*/  ISETP.NE.AND P2, PT, R7, R0, PT ;  /* 0x000000000700720c */ /* 0x000fc80003f45270 */
[----:B------:R4:W-:Y:S09]  /*3e50*/  STG.E desc[UR8][R10.64], RZ ;  /* 0x000000ff0a007986 */ /* 0x0009f2000c101908 */
[----:B------:R-:W-:Y:S05]  /*3e60*/  @P2 BRA `(.L_x_95) ;  /* 0xffffffec00442947 */ /* 0x000fea000383ffff */
.L_x_78:
[----:B------:R-:W-:-:S13]  /*3e70*/  ISETP.NE.AND P1, PT, R12, RZ, PT ;  /* 0x000000ff0c00720c */ /* 0x000fda0003f25270 */
[----:B-1----:R-:W-:Y:S05]  /*3e80*/  @!P1 EXIT ;  /* 0x000000000000994d */ /* 0x002fea0003800000 */
[----:B------:R-:W-:Y:S01]  /*3e90*/  IABS R3, R16 ;  /* 0x0000001000037213 */ /* 0x000fe20000000000 */
[----:B------:R-:W0:Y:S01]  /*3ea0*/  LDCU UR6, c[0x0][0x3a4] ;  /* 0x00007480ff0677ac */ /* 0x000e220008000800 */
[----:B------:R-:W-:-:S03]  /*3eb0*/  LOP3.LUT R9, R16, R9, RZ, 0x3c, !PT ;  /* 0x0000000910097212 */ /* 0x000fc600078e3cff */
[----:B------:R-:W-:Y:S01]  /*3ec0*/  IMAD.HI.U32 R6, R6, R3, RZ ;  /* 0x0000000306067227 */ /* 0x000fe200078e00ff */
[----:B------:R-:W-:Y:S01]  /*3ed0*/  ISETP.GE.AND P3, PT, R9, RZ, PT ;  /* 0x000000ff0900720c */ /* 0x000fe20003f66270 */
[----:B------:R-:W-:-:S03]  /*3ee0*/  UMOV UR4, URZ ;  /* 0x000000ff00047c82 */ /* 0x000fc60008000000 */
[----:B------:R-:W-:-:S05]  /*3ef0*/  IADD3 R2, PT, PT, -R6, RZ, RZ ;  /* 0x000000ff06027210 */ /* 0x000fca0007ffe1ff */
[----:B------:R-:W-:-:S05]  /*3f00*/  IMAD R3, R4, R2, R3 ;  /* 0x0000000204037224 */ /* 0x000fca00078e0203 */
[----:B------:R-:W-:-:S13]  /*3f10*/  ISETP.GT.U32.AND P1, PT, R4, R3, PT ;  /* 0x000000030400720c */ /* 0x000fda0003f24070 */
[----:B------:R-:W-:Y:S01]  /*3f20*/  @!P1 IMAD.IADD R3, R3, 0x1, -R4 ;  /* 0x0000000103039824 */ /* 0x000fe200078e0a04 */
[----:B------:R-:W-:Y:S02]  /*3f30*/  @!P1 IADD3 R6, PT, PT, R6, 0x1, RZ ;  /* 0x0000000106069810 */ /* 0x000fe40007ffe0ff */
[----:B------:R-:W-:Y:S02]  /*3f40*/  ISETP.NE.AND P1, PT, R17, RZ, PT ;  /* 0x000000ff1100720c */ /* 0x000fe40003f25270 */
[----:B------:R-:W-:Y:S02]  /*3f50*/  ISETP.GE.U32.AND P2, PT, R3, R4, PT ;  /* 0x000000040300720c */ /* 0x000fe40003f46070 */
[----:B------:R-:W1:Y:S08]  /*3f60*/  LDC R4, c[0x0][0x39c] ;  /* 0x0000e700ff047b82 */ /* 0x000e700000000800 */
[----:B------:R-:W2:Y:S03]  /*3f70*/  LDC.64 R2, c[0x0][0x388] ;  /* 0x0000e200ff027b82 */ /* 0x000ea60000000a00 */
[----:B------:R-:W-:-:S05]  /*3f80*/  @P2 VIADD R6, R6, 0x1 ;  /* 0x0000000106062836 */ /* 0x000fca0000000000 */
[----:B------:R-:W-:-:S04]  /*3f90*/  @!P3 IADD3 R6, PT, PT, -R6, RZ, RZ ;  /* 0x000000ff0606b210 */ /* 0x000fc80007ffe1ff */
[----:B0-----:R-:W-:-:S07]  /*3fa0*/  SEL R5, R5, R6, !P0 ;  /* 0x0000000605057207 */ /* 0x001fce0004000000 */
.L_x_100:
[----:B------:R-:W-:Y:S01]  /*3fb0*/  UIADD3 UR4, UPT, UPT, UR4, 0x1, URZ ;  /* 0x0000000104047890 */ /* 0x000fe2000fffe0ff */
[----:B------:R-:W-:Y:S05]  /*3fc0*/  BSSY.RECONVERGENT B0, `(.L_x_96) ;  /* 0x000004b000007945 */ /* 0x000fea0003800200 */
[----:B------:R-:W-:Y:S01]  /*3fd0*/  ISETP.NE.AND P0, PT, R12, UR4, PT ;  /* 0x000000040c007c0c */ /* 0x000fe2000bf05270 */
[----:B0-----:R-:W-:-:S12]  /*3fe0*/  @!P1 BRA `(.L_x_97) ;  /* 0x00000004001c9947 */ /* 0x001fd80003800000 */
[----:B------:R-:W-:-:S13]  /*3ff0*/  ISETP.NE.AND P2, PT, R16, RZ, PT ;  /* 0x000000ff1000720c */ /* 0x000fda0003f45270 */
[----:B------:R-:W-:Y:S05]  /*4000*/  @!P2 BRA `(.L_x_98) ;  /* 0x0000000000a8a947 */ /* 0x000fea0003800000 */
[----:B-1----:R-:W-:Y:S02]  /*4010*/  IABS R8, R4 ;  /* 0x0000000400087213 */ /* 0x002fe40000000000 */
[----:B----4-:R-:W-:Y:S02]  /*4020*/  IABS R10, R17 ;  /* 0x00000011000a7213 */ /* 0x010fe40000000000 */
[----:B------:R-:W0:Y:S01]  /*4030*/  I2F.RP R9, R8 ;  /* 0x0000000800097306 */ /* 0x000e220000209400 */
[----:B------:R-:W-:-:S07]  /*4040*/  IABS R13, R16 ;  /* 0x00000010000d7213 */ /* 0x000fce0000000000 */
[----:B0-----:R-:W0:Y:S02]  /*4050*/  MUFU.RCP R9, R9 ;  /* 0x0000000900097308 */ /* 0x001e240000001000 */
[----:B0-----:R-:W-:-:S06]  /*4060*/  VIADD R6, R9, 0xffffffe ;  /* 0x0ffffffe09067836 */ /* 0x001fcc0000000000 */
[----:B------:R0:W1:Y:S02]  /*4070*/  F2I.FTZ.U32.TRUNC.NTZ R7, R6 ;  /* 0x0000000600077305 */ /* 0x000064000021f000 */
[----:B0-----:R-:W-:Y:S01]  /*4080*/  HFMA2 R6, -RZ, RZ, 0, 0 ;  /* 0x00000000ff067431 */ /* 0x001fe200000001ff */
[----:B-1----:R-:W-:-:S05]  /*4090*/  IADD3 R11, PT, PT, RZ, -R7, RZ ;  /* 0x80000007ff0b7210 */ /* 0x002fca0007ffe0ff */
[----:B------:R-:W-:-:S04]  /*40a0*/  IMAD R11, R11, R8, RZ ;  /* 0x000000080b0b7224 */ /* 0x000fc800078e02ff */
[----:B------:R-:W-:-:S04]  /*40b0*/  IMAD.HI.U32 R11, R7, R11, R6 ;  /* 0x0000000b070b7227 */ /* 0x000fc800078e0006 */
[----:B------:R-:W-:Y:S01]  /*40c0*/  IMAD.MOV.U32 R7, RZ, RZ, R10 ;  /* 0x000000ffff077224 */ /* 0x000fe200078e000a */
[----:B------:R-:W-:-:S03]  /*40d0*/  MOV R10, R13 ;  /* 0x0000000d000a7202 */ /* 0x000fc60000000f00 */
[----:B------:R-:W-:-:S04]  /*40e0*/  IMAD.HI.U32 R6, R11, R7, RZ ;  /* 0x000000070b067227 */ /* 0x000fc800078e00ff */
[----:B------:R-:W-:Y:S01]  /*40f0*/  IMAD.HI.U32 R11, R11, R10, RZ ;  /* 0x0000000a0b0b7227 */ /* 0x000fe200078e00ff */
[----:B------:R-:W-:-:S03]  /*4100*/  IADD3 R9, PT, PT, -R6, RZ, RZ ;  /* 0x000000ff06097210 */ /* 0x000fc60007ffe1ff */
[----:B------:R-:W-:Y:S02]  /*4110*/  IMAD.MOV R13, RZ, RZ, -R11 ;  /* 0x000000ffff0d7224 */ /* 0x000fe400078e0a0b */
[C---:B------:R-:W-:Y:S02]  /*4120*/  IMAD R7, R8.reuse, R9, R7 ;  /* 0x0000000908077224 */ /* 0x040fe400078e0207 */
[----:B------:R-:W-:-:S03]  /*4130*/  IMAD R13, R8, R13, R10 ;  /* 0x0000000d080d7224 */ /* 0x000fc600078e020a */
[C---:B------:R-:W-:Y:S02]  /*4140*/  ISETP.GT.U32.AND P6, PT, R8.reuse, R7, PT ;  /* 0x000000070800720c */ /* 0x040fe40003fc4070 */
[----:B------:R-:W-:-:S11]  /*4150*/  ISETP.GT.U32.AND P2, PT, R8, R13, PT ;  /* 0x0000000d0800720c */ /* 0x000fd60003f44070 */
[-C--:B------:R-:W-:Y:S01]  /*4160*/  @!P6 IADD3 R7, PT, PT, R7, -R8.reuse, RZ ;  /* 0x800000080707e210 */ /* 0x080fe20007ffe0ff */
[----:B------:R-:W-:Y:S01]  /*4170*/  @!P6 VIADD R6, R6, 0x1 ;  /* 0x000000010606e836 */ /* 0x000fe20000000000 */
[-C--:B------:R-:W-:Y:S02]  /*4180*/  @!P2 IADD3 R13, PT, PT, R13, -R8.reuse, RZ ;  /* 0x800000080d0da210 */ /* 0x080fe40007ffe0ff */
[-C--:B------:R-:W-:Y:S02]  /*4190*/  ISETP.GE.U32.AND P3, PT, R7, R8.reuse, PT ;  /* 0x000000080700720c */ /* 0x080fe40003f66070 */
[----:B------:R-:W-:Y:S02]  /*41a0*/  ISETP.GE.U32.AND P4, PT, R13, R8, PT ;  /* 0x000000080d00720c */ /* 0x000fe40003f86070 */
[-C--:B------:R-:W-:Y:S02]  /*41b0*/  LOP3.LUT R8, R16, R4.reuse, RZ, 0x3c, !PT ;  /* 0x0000000410087212 */ /* 0x080fe400078e3cff */
[----:B------:R-:W-:-:S02]  /*41c0*/  LOP3.LUT R7, R17, R4, RZ, 0x3c, !PT ;  /* 0x0000000411077212 */ /* 0x000fc400078e3cff */
[----:B------:R-:W-:Y:S02]  /*41d0*/  @!P2 IADD3 R11, PT, PT, R11, 0x1, RZ ;  /* 0x000000010b0ba810 */ /* 0x000fe40007ffe0ff */
[----:B------:R-:W-:Y:S02]  /*41e0*/  ISETP.GE.AND P6, PT, R8, RZ, PT ;  /* 0x000000ff0800720c */ /* 0x000fe40003fc6270 */
[----:B------:R-:W-:Y:S02]  /*41f0*/  ISETP.GE.AND P5, PT, R7, RZ, PT ;  /* 0x000000ff0700720c */ /* 0x000fe40003fa6270 */
[----:B------:R-:W-:Y:S01]  /*4200*/  @P3 IADD3 R6, PT, PT, R6, 0x1, RZ ;  /* 0x0000000106063810 */ /* 0x000fe20007ffe0ff */
[----:B------:R-:W-:Y:S01]  /*4210*/  @P4 VIADD R11, R11, 0x1 ;  /* 0x000000010b0b4836 */ /* 0x000fe20000000000 */
[----:B------:R-:W-:Y:S02]  /*4220*/  ISETP.NE.AND P2, PT, R4, RZ, PT ;  /* 0x000000ff0400720c */ /* 0x000fe40003f45270 */
[----:B------:R-:W-:-:S02]  /*4230*/  LOP3.LUT R8, RZ, R4, RZ, 0x33, !PT ;  /* 0x00000004ff087212 */ /* 0x000fc400078e33ff */
[----:B------:R-:W-:-:S05]  /*4240*/  MOV R7, R11 ;  /* 0x0000000b00077202 */ /* 0x000fca0000000f00 */
[----:B------:R-:W-:Y:S01]  /*4250*/  @!P6 IMAD.MOV R7, RZ, RZ, -R7 ;  /* 0x000000ffff07e224 */ /* 0x000fe200078e0a07 */
[----:B------:R-:W-:-:S04]  /*4260*/  @!P5 IADD3 R6, PT, PT, -R6, RZ, RZ ;  /* 0x000000ff0606d210 */ /* 0x000fc80007ffe1ff */
[C---:B------:R-:W-:Y:S02]  /*4270*/  SEL R6, R8.reuse, R6, !P2 ;  /* 0x0000000608067207 */ /* 0x040fe40005000000 */
[----:B------:R-:W-:-:S05]  /*4280*/  SEL R7, R8, R7, !P2 ;  /* 0x0000000708077207 */ /* 0x000fca0005000000 */
[----:B------:R-:W-:Y:S01]  /*4290*/  IMAD R7, R6, UR6, R7 ;  /* 0x0000000606077c24 */ /* 0x000fe2000f8e0207 */
[----:B------:R-:W-:Y:S06]  /*42a0*/  BRA `(.L_x_99) ;  /* 0x0000000000707947 */ /* 0x000fec0003800000 */
.L_x_98:
[----:B-1----:R-:W-:Y:S02]  /*42b0*/  IABS R8, R4 ;  /* 0x0000000400087213 */ /* 0x002fe40000000000 */
[----:B----4-:R-:W-:Y:S02]  /*42c0*/  IABS R10, R17 ;  /* 0x00000011000a7213 */ /* 0x010fe40000000000 */
[----:B------:R-:W0:Y:S08]  /*42d0*/  I2F.RP R9, R8 ;  /* 0x0000000800097306 */ /* 0x000e300000209400 */
[----:B0-----:R-:W0:Y:S02]  /*42e0*/  MUFU.RCP R9, R9 ;  /* 0x0000000900097308 */ /* 0x001e240000001000 */
[----:B0-----:R-:W-:-:S06]  /*42f0*/  IADD3 R6, PT, PT, R9, 0xffffffe, RZ ;  /* 0x0ffffffe09067810 */ /* 0x001fcc0007ffe0ff */
[----:B------:R0:W1:Y:S02]  /*4300*/  F2I.FTZ.U32.TRUNC.NTZ R7, R6 ;  /* 0x0000000600077305 */ /* 0x000064000021f000 */
[----:B0-----:R-:W-:Y:S01]  /*4310*/  IMAD.MOV.U32 R6, RZ, RZ, RZ ;  /* 0x000000ffff067224 */ /* 0x001fe200078e00ff */
[----:B-1----:R-:W-:-:S05]  /*4320*/  IADD3 R11, PT, PT, RZ, -R7, RZ ;  /* 0x80000007ff0b7210 */ /* 0x002fca0007ffe0ff */
[----:B------:R-:W-:-:S04]  /*4330*/  IMAD R11, R11, R8, RZ ;  /* 0x000000080b0b7224 */ /* 0x000fc800078e02ff */
[----:B------:R-:W-:Y:S01]  /*4340*/  IMAD.HI.U32 R11, R7, R11, R6 ;  /* 0x0000000b070b7227 */ /* 0x000fe200078e0006 */
[----:B------:R-:W-:Y:S02]  /*4350*/  MOV R7, R10 ;  /* 0x0000000a00077202 */ /* 0x000fe40000000f00 */
[----:B------:R-:W-:-:S03]  /*4360*/  LOP3.LUT R6, R17, R4, RZ, 0x3c, !PT ;  /* 0x0000000411067212 */ /* 0x000fc600078e3cff */
[----:B------:R-:W-:Y:S01]  /*4370*/  IMAD.HI.U32 R11, R11, R7, RZ ;  /* 0x000000070b0b7227 */ /* 0x000fe200078e00ff */
[----:B------:R-:W-:-:S04]  /*4380*/  ISETP.GE.AND P4, PT, R6, RZ, PT ;  /* 0x000000ff0600720c */ /* 0x000fc80003f86270 */
[----:B------:R-:W-:-:S05]  /*4390*/  IADD3 R9, PT, PT, -R11, RZ, RZ ;  /* 0x000000ff0b097210 */ /* 0x000fca0007ffe1ff */
[----:B------:R-:W-:-:S05]  /*43a0*/  IMAD R7, R8, R9, R7 ;  /* 0x0000000908077224 */ /* 0x000fca00078e0207 */
[----:B------:R-:W-:-:S13]  /*43b0*/  ISETP.GT.U32.AND P2, PT, R8, R7, PT ;  /* 0x000000070800720c */ /* 0x000fda0003f44070 */
[----:B------:R-:W-:Y:S01]  /*43c0*/  @!P2 IMAD.IADD R7, R7, 0x1, -R8 ;  /* 0x000000010707a824 */ /* 0x000fe200078e0a08 */
[----:B------:R-:W-:Y:S02]  /*43d0*/  @!P2 IADD3 R11, PT, PT, R11, 0x1, RZ ;  /* 0x000000010b0ba810 */ /* 0x000fe40007ffe0ff */
[----:B------:R-:W-:Y:S02]  /*43e0*/  ISETP.NE.AND P2, PT, R4, RZ, PT ;  /* 0x000000ff0400720c */ /* 0x000fe40003f45270 */
[----:B------:R-:W-:-:S13]  /*43f0*/  ISETP.GE.U32.AND P3, PT, R7, R8, PT ;  /* 0x000000080700720c */ /* 0x000fda0003f66070 */
[----:B------:R-:W-:-:S05]  /*4400*/  @P3 IADD3 R11, PT, PT, R11, 0x1, RZ ;  /* 0x000000010b0b3810 */ /* 0x000fca0007ffe0ff */
[----:B------:R-:W-:-:S05]  /*4410*/  IMAD.MOV.U32 R7, RZ, RZ, R11 ;  /* 0x000000ffff077224 */ /* 0x000fca00078e000b */
[----:B------:R-:W-:Y:S02]  /*4420*/  @!P4 IADD3 R7, PT, PT, -R7, RZ, RZ ;  /* 0x000000ff0707c210 */ /* 0x000fe40007ffe1ff */
[----:B------:R-:W-:-:S05]  /*4430*/  @!P2 LOP3.LUT R7, RZ, R4, RZ, 0x33, !PT ;  /* 0x00000004ff07a212 */ /* 0x000fca00078e33ff */
[----:B------:R-:W-:Y:S01]  /*4440*/  IMAD R7, R7, UR6, RZ ;  /* 0x0000000607077c24 */ /* 0x000fe2000f8e02ff */
[----:B------:R-:W-:Y:S06]  /*4450*/  BRA `(.L_x_99) ;  /* 0x0000000000047947 */ /* 0x000fec0003800000 */
.L_x_97:
[----:B------:R-:W-:-:S07]  /*4460*/  MOV R7, R5 ;  /* 0x0000000500077202 */ /* 0x000fce0000000f00 */
.L_x_99:
[----:B------:R-:W-:Y:S05]  /*4470*/  BSYNC.RECONVERGENT B0 ;  /* 0x0000000000007941 */ /* 0x000fea0003800200 */
.L_x_96:
[C---:B------:R-:W-:Y:S02]  /*4480*/  IMAD R7, R0.reuse, UR5, R7 ;  /* 0x0000000500077c24 */ /* 0x040fe4000f8e0207 */
[----:B------:R-:W-:Y:S02]  /*4490*/  VIADD R0, R0, 0x1 ;  /* 0x0000000100007836 */ /* 0x000fe40000000000 */
[----:B--2---:R-:W-:-:S05]  /*44a0*/  IMAD.WIDE R6, R7, 0x4, R2 ;  /* 0x0000000407067825 */ /* 0x004fca00078e0202 */
[----:B------:R0:W-:Y:S01]  /*44b0*/  STG.E desc[UR8][R6.64], RZ ;  /* 0x000000ff06007986 */ /* 0x0001e2000c101908 */
[----:B------:R-:W-:Y:S05]  /*44c0*/  @P0 BRA `(.L_x_100) ;  /* 0xfffffff800b80947 */ /* 0x000fea000383ffff */
[----:B------:R-:W-:Y:S05]  /*44d0*/  EXIT ;  /* 0x000000000000794d */ /* 0x000fea0003800000 */
        .weak           $__internal_0_$__cuda_sm3x_div_rn_noftz_f32_slowpath
        .type           $__internal_0_$__cuda_sm3x_div_rn_noftz_f32_slowpath,@function
        .size           $__internal_0_$__cuda_sm3x_div_rn_noftz_f32_slowpath,(.L_x_125 - $__internal_0_$__cuda_sm3x_div_rn_noftz_f32_slowpath)
$__internal_0_$__cuda_sm3x_div_rn_noftz_f32_slowpath:
[----:B------:R-:W-:Y:S01]  /*44e0*/  SHF.R.U32.HI R19, RZ, 0x17, R7 ;  /* 0x00000017ff137819 */ /* 0x000fe20000011607 */
[----:B------:R-:W-:Y:S01]  /*44f0*/  BSSY.RECONVERGENT B0, `(.L_x_101) ;  /* 0x0000063000007945 */ /* 0x000fe20003800200 */
[----:B------:R-:W-:Y:S01]  /*4500*/  SHF.R.U32.HI R22, RZ, 0x17, R25 ;  /* 0x00000017ff167819 */ /* 0x000fe20000011619 */
[----:B------:R-:W-:Y:S01]  /*4510*/  IMAD.MOV.U32 R24, RZ, RZ, R7 ;  /* 0x000000ffff187224 */ /* 0x000fe200078e0007 */
[----:B------:R-:W-:Y:S02]  /*4520*/  LOP3.LUT R19, R19, 0xff, RZ, 0xc0, !PT ;  /* 0x000000ff13137812 */ /* 0x000fe400078ec0ff */
[----:B------:R-:W-:Y:S02]  /*4530*/  LOP3.LUT R22, R22, 0xff, RZ, 0xc0, !PT ;  /* 0x000000ff16167812 */ /* 0x000fe400078ec0ff */
[----:B------:R-:W-:Y:S02]  /*4540*/  IADD3 R0, PT, PT, R19, -0x1, RZ ;  /* 0xffffffff13007810 */ /* 0x000fe40007ffe0ff */
[----:B------:R-:W-:-:S02]  /*4550*/  IADD3 R21, PT, PT, R22, -0x1, RZ ;  /* 0xffffffff16157810 */ /* 0x000fc40007ffe0ff */
[----:B------:R-:W-:-:S04]  /*4560*/  ISETP.GT.U32.AND P0, PT, R0, 0xfd, PT ;  /* 0x000000fd0000780c */ /* 0x000fc80003f04070 */
[----:B------:R-:W-:-:S13]  /*4570*/  ISETP.GT.U32.OR P0, PT, R21, 0xfd, P0 ;  /* 0x000000fd1500780c */ /* 0x000fda0000704470 */
[----:B------:R-:W-:Y:S01]  /*4580*/  @!P0 MOV R20, RZ ;  /* 0x000000ff00148202 */ /* 0x000fe20000000f00 */
[----:B------:R-:W-:Y:S06]  /*4590*/  @!P0 BRA `(.L_x_102) ;  /* 0x00000000005c8947 */ /* 0x000fec0003800000 */
[----:B------:R-:W-:Y:S02]  /*45a0*/  FSETP.GTU.FTZ.AND P0, PT, |R25|, +INF , PT ;  /* 0x7f8000001900780b */ /* 0x000fe40003f1c200 */
[----:B------:R-:W-:-:S04]  /*45b0*/  FSETP.GTU.FTZ.AND P1, PT, |R7|, +INF , PT ;  /* 0x7f8000000700780b */ /* 0x000fc80003f3c200 */
[----:B------:R-:W-:-:S13]  /*45c0*/  PLOP3.LUT P0, PT, P0, P1, PT, 0xf8, 0x8f ;  /* 0x00000000008f781c */ /* 0x000fda0000703f70 */
[----:B------:R-:W-:Y:S05]  /*45d0*/  @P0 BRA `(.L_x_103) ;  /* 0x00000004004c0947 */ /* 0x000fea0003800000 */
[----:B------:R-:W-:-:S13]  /*45e0*/  LOP3.LUT P0, RZ, R24, 0x7fffffff, R25, 0xc8, !PT ;  /* 0x7fffffff18ff7812 */ /* 0x000fda000780c819 */
[----:B------:R-:W-:Y:S05]  /*45f0*/  @!P0 BRA `(.L_x_104) ;  /* 0x00000004003c8947 */ /* 0x000fea0003800000 */
[----:B------:R-:W-:Y:S02]  /*4600*/  FSETP.NEU.FTZ.AND P1, PT, |R25|, +INF , PT ;  /* 0x7f8000001900780b */ /* 0x000fe40003f3d200 */
[----:B------:R-:W-:Y:S02]  /*4610*/  FSETP.NEU.FTZ.AND P3, PT, |R7|, +INF , PT ;  /* 0x7f8000000700780b */ /* 0x000fe40003f7d200 */
[----:B------:R-:W-:-:S11]  /*4620*/  FSETP.NEU.FTZ.AND P0, PT, |R25|, +INF , PT ;  /* 0x7f8000001900780b */ /* 0x000fd60003f1d200 */
[----:B------:R-:W-:Y:S05]  /*4630*/  @!P3 BRA !P1, `(.L_x_104) ;  /* 0x00000004002cb947 */ /* 0x000fea0004800000 */
[----:B------:R-:W-:-:S04]  /*4640*/  LOP3.LUT P1, RZ, R25, 0x7fffffff, RZ, 0xc0, !PT ;  /* 0x7fffffff19ff7812 */ /* 0x000fc8000782c0ff */
[----:B------:R-:W-:-:S13]  /*4650*/  PLOP3.LUT P1, PT, P3, P1, PT, 0x2f, 0xf2 ;  /* 0x0000000000f2781c */ /* 0x000fda0001f22577 */
[----:B------:R-:W-:Y:S05]  /*4660*/  @P1 BRA `(.L_x_105) ;  /* 0x0000000400181947 */ /* 0x000fea0003800000 */
[----:B------:R-:W-:-:S04]  /*4670*/  LOP3.LUT P1, RZ, R24, 0x7fffffff, RZ, 0xc0, !PT ;  /* 0x7fffffff18ff7812 */ /* 0x000fc8000782c0ff */
[----:B------:R-:W-:-:S13]  /*4680*/  PLOP3.LUT P0, PT, P0, P1, PT, 0x2f, 0xf2 ;  /* 0x0000000000f2781c */ /* 0x000fda0000702577 */
[----:B------:R-:W-:Y:S05]  /*4690*/  @P0 BRA `(.L_x_106) ;  /* 0x0000000400000947 */ /* 0x000fea0003800000 */
[----:B------:R-:W-:Y:S02]  /*46a0*/  ISETP.GE.AND P0, PT, R21, RZ, PT ;  /* 0x000000ff1500720c */ /* 0x000fe40003f06270 */
[----:B------:R-:W-:-:S11]  /*46b0*/  ISETP.GE.AND P1, PT, R0, RZ, PT ;  /* 0x000000ff0000720c */ /* 0x000fd60003f26270 */
[----:B------:R-:W-:Y:S01]  /*46c0*/  @P0 MOV R20, RZ ;  /* 0x000000ff00140202 */ /* 0x000fe20000000f00 */
[----:B------:R-:W-:Y:S02]  /*46d0*/  @!P0 IMAD.MOV.U32 R20, RZ, RZ, -0x40 ;  /* 0xffffffc0ff148424 */ /* 0x000fe400078e00ff */
[----:B------:R-:W-:Y:S01]  /*46e0*/  @!P0 FFMA R25, R25, 1.84467440737095516160e+19, RZ ;  /* 0x5f80000019198823 */ /* 0x000fe200000000ff */
[----:B------:R-:W-:Y:S02]  /*46f0*/  @!P1 FFMA R24, R7, 1.84467440737095516160e+19, RZ ;  /* 0x5f80000007189823 */ /* 0x000fe400000000ff */
[----:B------:R-:W-:-:S07]  /*4700*/  @!P1 IADD3 R20, PT, PT, R20, 0x40, RZ ;  /* 0x0000004014149810 */ /* 0x000fce0007ffe0ff */
.L_x_102:
[----:B------:R-:W-:Y:S01]  /*4710*/  LEA R27, R19, 0xc0800000, 0x17 ;  /* 0xc0800000131b7811 */ /* 0x000fe200078eb8ff */
[----:B------:R-:W-:Y:S01]  /*4720*/  VIADD R22, R22, 0xffffff81 ;  /* 0xffffff8116167836 */ /* 0x000fe20000000000 */
[----:B------:R-:W-:Y:S02]  /*4730*/  BSSY.RECONVERGENT B1, `(.L_x_107) ;  /* 0x0000035000017945 */ /* 0x000fe40003800200 */
[----:B------:R-:W-:Y:S01]  /*4740*/  IADD3 R27, PT, PT, -R27, R24, RZ ;  /* 0x000000181b1b7210 */ /* 0x000fe20007ffe1ff */
[----:B------:R-:W-:-:S03]  /*4750*/  IMAD R0, R22, -0x800000, R25 ;  /* 0xff80000016007824 */ /* 0x000fc600078e0219 */
[----:B------:R-:W0:Y:S01]  /*4760*/  MUFU.RCP R24, R27 ;  /* 0x0000001b00187308 */ /* 0x000e220000001000 */
[----:B------:R-:W-:-:S04]  /*4770*/  FADD.FTZ R23, -R27, -RZ ;  /* 0x800000ff1b177221 */ /* 0x000fc80000010100 */
[----:B0-----:R-:W-:-:S04]  /*4780*/  FFMA R21, R24, R23, 1 ;  /* 0x3f80000018157423 */ /* 0x001fc80000000017 */
[----:B------:R-:W-:-:S04]  /*4790*/  FFMA R21, R24, R21, R24 ;  /* 0x0000001518157223 */ /* 0x000fc80000000018 */
[----:B------:R-:W-:-:S04]  /*47a0*/  FFMA R24, R0, R21, RZ ;  /* 0x0000001500187223 */ /* 0x000fc800000000ff */
[----:B------:R-:W-:-:S04]  /*47b0*/  FFMA R25, R23, R24, R0 ;  /* 0x0000001817197223 */ /* 0x000fc80000000000 */
[----:B------:R-:W-:Y:S01]  /*47c0*/  FFMA R24, R21, R25, R24 ;  /* 0x0000001915187223 */ /* 0x000fe20000000018 */
[----:B------:R-:W-:-:S03]  /*47d0*/  IADD3 R25, PT, PT, R22, 0x7f, -R19 ;  /* 0x0000007f16197810 */ /* 0x000fc60007ffe813 */
[----:B------:R-:W-:Y:S01]  /*47e0*/  FFMA R23, R23, R24, R0 ;  /* 0x0000001817177223 */ /* 0x000fe20000000000 */
[----:B------:R-:W-:-:S03]  /*47f0*/  IADD3 R25, PT, PT, R25, R20, RZ ;  /* 0x0000001419197210 */ /* 0x000fc60007ffe0ff */
[----:B------:R-:W-:-:S05]  /*4800*/  FFMA R0, R21, R23, R24 ;  /* 0x0000001715007223 */ /* 0x000fca0000000018 */
[----:B------:R-:W-:-:S04]  /*4810*/  SHF.R.U32.HI R19, RZ, 0x17, R0 ;  /* 0x00000017ff137819 */ /* 0x000fc80000011600 */
[----:B------:R-:W-:-:S04]  /*4820*/  LOP3.LUT R20, R19, 0xff, RZ, 0xc0, !PT ;  /* 0x000000ff13147812 */ /* 0x000fc800078ec0ff */
[----:B------:R-:W-:-:S05]  /*4830*/  IADD3 R19, PT, PT, R20, R25, RZ ;  /* 0x0000001914137210 */ /* 0x000fca0007ffe0ff */
[----:B------:R-:W-:-:S05]  /*4840*/  VIADD R20, R19, 0xffffffff ;  /* 0xffffffff13147836 */ /* 0x000fca0000000000 */
[----:B------:R-:W-:-:S13]  /*4850*/  ISETP.GE.U32.AND P0, PT, R20, 0xfe, PT ;  /* 0x000000fe1400780c */ /* 0x000fda0003f06070 */
[----:B------:R-:W-:Y:S05]  /*4860*/  @!P0 BRA `(.L_x_108) ;  /* 0x0000000000808947 */ /* 0x000fea0003800000 */
[----:B------:R-:W-:-:S13]  /*4870*/  ISETP.GT.AND P0, PT, R19, 0xfe, PT ;  /* 0x000000fe1300780c */ /* 0x000fda0003f04270 */
[----:B------:R-:W-:Y:S05]  /*4880*/  @P0 BRA `(.L_x_109) ;  /* 0x00000000006c0947 */ /* 0x000fea0003800000 */
[----:B------:R-:W-:-:S13]  /*4890*/  ISETP.GE.AND P0, PT, R19, 0x1, PT ;  /* 0x000000011300780c */ /* 0x000fda0003f06270 */
[----:B------:R-:W-:Y:S05]  /*48a0*/  @P0 BRA `(.L_x_110) ;  /* 0x0000000000740947 */ /* 0x000fea0003800000 */
[----:B------:R-:W-:Y:S02]  /*48b0*/  ISETP.GE.AND P0, PT, R19, -0x18, PT ;  /* 0xffffffe81300780c */ /* 0x000fe40003f06270 */
[----:B------:R-:W-:-:S11]  /*48c0*/  LOP3.LUT R0, R0, 0x80000000, RZ, 0xc0, !PT ;  /* 0x8000000000007812 */ /* 0x000fd600078ec0ff */
[----:B------:R-:W-:Y:S05]  /*48d0*/  @!P0 BRA `(.L_x_110) ;  /* 0x0000000000688947 */ /* 0x000fea0003800000 */
[CCC-:B------:R-:W-:Y:S01]  /*48e0*/  FFMA.RZ R20, R21.reuse, R23.reuse, R24.reuse ;  /* 0x0000001715147223 */ /* 0x1c0fe2000000c018 */
[CCC-:B------:R-:W-:Y:S01]  /*48f0*/  FFMA.RP R22, R21.reuse, R23.reuse, R24.reuse ;  /* 0x0000001715167223 */ /* 0x1c0fe20000008018 */
[----:B------:R-:W-:Y:S01]  /*4900*/  FFMA.RM R23, R21, R23, R24 ;  /* 0x0000001715177223 */ /* 0x000fe20000004018 */
[C---:B------:R-:W-:Y:S02]  /*4910*/  IADD3 R21, PT, PT, R19.reuse, 0x20, RZ ;  /* 0x0000002013157810 */ /* 0x040fe40007ffe0ff */
[----:B------:R-:W-:Y:S02]  /*4920*/  LOP3.LUT R20, R20, 0x7fffff, RZ, 0xc0, !PT ;  /* 0x007fffff14147812 */ /* 0x000fe400078ec0ff */
[C---:B------:R-:W-:Y:S02]  /*4930*/  ISETP.NE.AND P3, PT, R19.reuse, RZ, PT ;  /* 0x000000ff1300720c */ /* 0x040fe40003f65270 */
[----:B------:R-:W-:Y:S02]  /*4940*/  LOP3.LUT R20, R20, 0x800000, RZ, 0xfc, !PT ;  /* 0x0080000014147812 */ /* 0x000fe400078efcff */
[----:B------:R-:W-:-:S02]  /*4950*/  ISETP.NE.AND P1, PT, R19, RZ, PT ;  /* 0x000000ff1300720c */ /* 0x000fc40003f25270 */
[----:B------:R-:W-:Y:S02]  /*4960*/  IADD3 R19, PT, PT, -R19, RZ, RZ ;  /* 0x000000ff13137210 */ /* 0x000fe40007ffe1ff */
[----:B------:R-:W-:Y:S02]  /*4970*/  SHF.L.U32 R21, R20, R21, RZ ;  /* 0x0000001514157219 */ /* 0x000fe400000006ff */
[----:B------:R-:W-:Y:S02]  /*4980*/  FSETP.NEU.FTZ.AND P0, PT, R22, R23, PT ;  /* 0x000000171600720b */ /* 0x000fe40003f1d000 */
[----:B------:R-:W-:Y:S02]  /*4990*/  SEL R19, R19, RZ, P3 ;  /* 0x000000ff13137207 */ /* 0x000fe40001800000 */
[----:B------:R-:W-:Y:S02]  /*49a0*/  ISETP.NE.AND P1, PT, R21, RZ, P1 ;  /* 0x000000ff1500720c */ /* 0x000fe40000f25270 */
[----:B------:R-:W-:-:S02]  /*49b0*/  SHF.R.U32.HI R22, RZ, R19, R20 ;  /* 0x00000013ff167219 */ /* 0x000fc40000011614 */
[----:B------:R-:W-:Y:S02]  /*49c0*/  PLOP3.LUT P0, PT, P0, P1, PT, 0xf8, 0x8f ;  /* 0x00000000008f781c */ /* 0x000fe40000703f70 */
[----:B------:R-:W-:Y:S02]  /*49d0*/  SHF.R.U32.HI R20, RZ, 0x1, R22 ;  /* 0x00000001ff147819 */ /* 0x000fe40000011616 */
[----:B------:R-:W-:-:S04]  /*49e0*/  SEL R19, RZ, 0x1, !P0 ;  /* 0x00000001ff137807 */ /* 0x000fc80004000000 */
[----:B------:R-:W-:-:S04]  /*49f0*/  LOP3.LUT R19, R19, 0x1, R20, 0xf8, !PT ;  /* 0x0000000113137812 */ /* 0x000fc800078ef814 */
[----:B------:R-:W-:-:S05]  /*4a00*/  LOP3.LUT R19, R19, R22, RZ, 0xc0, !PT ;  /* 0x0000001613137212 */ /* 0x000fca00078ec0ff */
[----:B------:R-:W-:-:S05]  /*4a10*/  IMAD.IADD R19, R20, 0x1, R19 ;  /* 0x0000000114137824 */ /* 0x000fca00078e0213 */
[----:B------:R-:W-:Y:S01]  /*4a20*/  LOP3.LUT R0, R19, R0, RZ, 0xfc, !PT ;  /* 0x0000000013007212 */ /* 0x000fe200078efcff */
[----:B------:R-:W-:Y:S06]  /*4a30*/  BRA `(.L_x_110) ;  /* 0x0000000000107947 */ /* 0x000fec0003800000 */
.L_x_109:
[----:B------:R-:W-:-:S04]  /*4a40*/  LOP3.LUT R0, R0, 0x80000000, RZ, 0xc0, !PT ;  /* 0x8000000000007812 */ /* 0x000fc800078ec0ff */
[----:B------:R-:W-:Y:S01]  /*4a50*/  LOP3.LUT R0, R0, 0x7f800000, RZ, 0xfc, !PT ;  /* 0x7f80000000007812 */ /* 0x000fe200078efcff */
[----:B------:R-:W-:Y:S06]  /*4a60*/  BRA `(.L_x_110) ;  /* 0x0000000000047947 */ /* 0x000fec0003800000 */
.L_x_108:
[----:B------:R-:W-:-:S07]  /*4a70*/  LEA R0, R25, R0, 0x17 ;  /* 0x0000000019007211 */ /* 0x000fce00078eb8ff */
.L_x_110:
[----:B------:R-:W-:Y:S05]  /*4a80*/  BSYNC.RECONVERGENT B1 ;  /* 0x0000000000017941 */ /* 0x000fea0003800200 */
.L_x_107:
[----:B------:R-:W-:Y:S05]  /*4a90*/  BRA `(.L_x_111) ;  /* 0x0000000000207947 */ /* 0x000fea0003800000 */
.L_x_106:
[----:B------:R-:W-:-:S04]  /*4aa0*/  LOP3.LUT R24, R24, 0x80000000, R25, 0x48, !PT ;  /* 0x8000000018187812 */ /* 0x000fc800078e4819 */
[----:B------:R-:W-:Y:S01]  /*4ab0*/  LOP3.LUT R0, R24, 0x7f800000, RZ, 0xfc, !PT ;  /* 0x7f80000018007812 */ /* 0x000fe200078efcff */
[----:B------:R-:W-:Y:S06]  /*4ac0*/  BRA `(.L_x_111) ;  /* 0x0000000000147947 */ /* 0x000fec0003800000 */
.L_x_105:
[----:B------:R-:W-:Y:S01]  /*4ad0*/  LOP3.LUT R0, R24, 0x80000000, R25, 0x48, !PT ;  /* 0x8000000018007812 */ /* 0x000fe200078e4819 */
[----:B------:R-:W-:Y:S06]  /*4ae0*/  BRA `(.L_x_111) ;  /* 0x00000000000c7947 */ /* 0x000fec0003800000 */
.L_x_104:
[----:B------:R-:W0:Y:S01]  /*4af0*/  MUFU.RSQ R0, -QNAN ;  /* 0xffc0000000007908 */ /* 0x000e220000001400 */
[----:B------:R-:W-:Y:S05]  /*4b00*/  BRA `(.L_x_111) ;  /* 0x0000000000047947 */ /* 0x000fea0003800000 */
.L_x_103:
[----:B------:R-:W-:-:S07]  /*4b10*/  FADD.FTZ R0, R25, R7 ;  /* 0x0000000719007221 */ /* 0x000fce0000010000 */
.L_x_111:
[----:B------:R-:W-:Y:S05]  /*4b20*/  BSYNC.RECONVERGENT B0 ;  /* 0x0000000000007941 */ /* 0x000fea0003800200 */
.L_x_101:
[----:B------:R-:W-:-:S04]  /*4b30*/  HFMA2 R19, -RZ, RZ, 0, 0 ;  /* 0x00000000ff137431 */ /* 0x000fc800000001ff */
[----:B0-----:R-:W-:Y:S05]  /*4b40*/  RET.REL.NODEC R18 `(_Z15cudaSubsamplingPfS_iiiiii) ;  /* 0xffffffb4122c7950 */ /* 0x001fea0003c3ffff */
.L_x_112:
        /* <DEDUP_REMOVED lines=11> */
.L_x_125:


//--------------------- .text._Z10cudaConv2DPfS_S_iiiiii --------------------------
	.section	.text._Z10cudaConv2DPfS_S_iiiiii,"ax",@progbits
	.align	128
        .global         _Z10cudaConv2DPfS_S_iiiiii
        .type           _Z10cudaConv2DPfS_S_iiiiii,@function
        .size           _Z10cudaConv2DPfS_S_iiiiii,(.L_x_128 - _Z10cudaConv2DPfS_S_iiiiii)
        .other          _Z10cudaConv2DPfS_S_iiiiii,@"STO_CUDA_ENTRY STV_DEFAULT"
_Z10cudaConv2DPfS_S_iiiiii:
.text._Z10cudaConv2DPfS_S_iiiiii:
[----:B------:R-:W-:Y:S01]  /*0000*/  LDC R1, c[0x0][0x37c] ;  /* 0x0000df00ff017b82 */ /* 0x000fe20000000800 */
[----:B------:R-:W0:Y:S07]  /*0010*/  S2R R2, SR_TID.X ;  /* 0x0000000000027919 */ /* 0x000e2e0000002100 */
[----:B------:R-:W1:Y:S01]  /*0020*/  LDC R0, c[0x0][0x364] ;  /* 0x0000d900ff007b82 */ /* 0x000e620000000800 */
[----:B------:R-:W2:Y:S01]  /*0030*/  LDCU UR7, c[0x0][0x3a4] ;  /* 0x00007480ff0777ac */ /* 0x000ea20008000800 */
[----:B------:R-:W1:Y:S06]  /*0040*/  S2R R7, SR_TID.Y ;  /* 0x0000000000077919 */ /* 0x000e6c0000002200 */
[----:B------:R-:W0:Y:S08]  /*0050*/  S2UR UR5, SR_CTAID.X ;  /* 0x00000000000579c3 */ /* 0x000e300000002500 */
[----:B------:R-:W0:Y:S08]  /*0060*/  LDC R3, c[0x0][0x360] ;  /* 0x0000d800ff037b82 */ /* 0x000e300000000800 */
[----:B------:R-:W1:Y:S08]  /*0070*/  S2UR UR4, SR_CTAID.Y ;  /* 0x00000000000479c3 */ /* 0x000e700000002600 */
[----:B------:R-:W3:Y:S01]  /*0080*/  LDC.64 R4, c[0x0][0x3a8] ;  /* 0x0000ea00ff047b82 */ /* 0x000ee20000000a00 */
[----:B0-----:R-:W-:-:S02]  /*0090*/  IMAD R3, R3, UR5, R2 ;  /* 0x0000000503037c24 */ /* 0x001fc4000f8e0202 */
[----:B-1----:R-:W-:-:S03]  /*00a0*/  IMAD R0, R0, UR4, R7 ;  /* 0x0000000400007c24 */ /* 0x002fc6000f8e0207 */
[----:B---3--:R-:W-:-:S04]  /*00b0*/  ISETP.GE.AND P0, PT, R3, R4, PT ;  /* 0x000000040300720c */ /* 0x008fc80003f06270 */
[----:B--2---:R-:W-:-:S04]  /*00c0*/  ISETP.GE.OR P0, PT, R0, UR7, P0 ;  /* 0x0000000700007c0c */ /* 0x004fc80008706670 */
[----:B------:R-:W-:-:S13]  /*00d0*/  ISETP.LT.OR P0, PT, R5, 0x1, P0 ;  /* 0x000000010500780c */ /* 0x000fda0000701670 */
[----:B------:R-:W-:Y:S05]  /*00e0*/  @P0 EXIT ;  /* 0x000000000000094d */ /* 0x000fea0003800000 */
[----:B------:R-:W0:Y:S01]  /*00f0*/  LDCU UR6, c[0x0][0x3a0] ;  /* 0x00007400ff0677ac */ /* 0x000e220008000800 */
[----:B------:R-:W1:Y:S01]  /*0100*/  LDCU.64 UR18, c[0x0][0x358] ;  /* 0x00006b00ff1277ac */ /* 0x000e620008000a00 */
[----:B0-----:R-:W-:-:S09]  /*0110*/  UISETP.GE.AND UP0, UPT, UR6, 0x1, UPT ;  /* 0x000000010600788c */ /* 0x001fd2000bf06270 */
[----:B-1----:R-:W-:Y:S05]  /*0120*/  BRA.U !UP0, `(.L_x_113) ;  /* 0x0000000908c87547 */ /* 0x002fea000b800000 */
[----:B------:R-:W-:Y:S02]  /*0130*/  UIADD3 UR4, UPT, UPT, UR6, -0x1, URZ ;  /* 0xffffffff06047890 */ /* 0x000fe4000fffe0ff */
[----:B------:R-:W-:Y:S02]  /*0140*/  ULOP3.LUT UR14, UR6, 0x7ffffff8, URZ, 0xc0, !UPT ;  /* 0x7ffffff8060e7892 */ /* 0x000fe4000f8ec0ff */
[----:B------:R-:W-:Y:S02]  /*0150*/  ULEA UR15, UR6, 0x8, 0x3 ;  /* 0x00000008060f7891 */ /* 0x000fe4000f8e18ff */
[----:B------:R-:W-:Y:S02]  /*0160*/  UISETP.GE.U32.AND UP0, UPT, UR4, 0x7, UPT ;  /* 0x000000070400788c */ /* 0x000fe4000bf06070 */
[----:B------:R-:W-:Y:S01]  /*0170*/  UIMAD UR6, UR6, UR6, URZ ;  /* 0x00000006060672a4 */ /* 0x000fe2000f8e02ff */
[----:B------:R-:W-:-:S11]  /*0180*/  UMOV UR4, URZ ;  /* 0x000000ff00047c82 */ /* 0x000fd60008000000 */
.L_x_119:
[----:B0-----:R-:W0:Y:S01]  /*0190*/  LDCU UR7, c[0x0][0x3a0] ;  /* 0x00007400ff0777ac */ /* 0x001e220008000800 */
[----:B------:R-:W-:Y:S01]  /*01a0*/  HFMA2 R24, -RZ, RZ, 0, 0 ;  /* 0x00000000ff187431 */ /* 0x000fe200000001ff */
[----:B------:R-:W-:Y:S01]  /*01b0*/  UMOV UR5, URZ ;  /* 0x000000ff00057c82 */ /* 0x000fe20008000000 */
[----:B0-----:R-:W-:-:S12]  /*01c0*/  UIMAD UR7, UR4, UR7, URZ ;  /* 0x00000007040772a4 */ /* 0x001fd8000f8e02ff */
.L_x_118:
[----:B------:R-:W0:Y:S01]  /*01d0*/  LDC R4, c[0x0][0x3a0] ;  /* 0x0000e800ff047b82 */ /* 0x000e220000000800 */
[----:B------:R-:W1:Y:S01]  /*01e0*/  LDCU UR8, c[0x0][0x39c] ;  /* 0x00007380ff0877ac */ /* 0x000e620008000800 */
[----:B------:R-:W-:Y:S02]  /*01f0*/  IADD3 R2, PT, PT, R0, UR5, RZ ;  /* 0x0000000500027c10 */ /* 0x000fe4000fffe0ff */
[----:B------:R-:W-:Y:S01]  /*0200*/  MOV R7, RZ ;  /* 0x000000ff00077202 */ /* 0x000fe20000000f00 */
[----:B------:R-:W-:Y:S02]  /*0210*/  UIADD3 UR5, UPT, UPT, UR5, 0x1, URZ ;  /* 0x0000000105057890 */ /* 0x000fe4000fffe0ff */
[----:B-1----:R-:W-:-:S04]  /*0220*/  IMAD R5, R2, UR8, R3 ;  /* 0x0000000802057c24 */ /* 0x002fc8000f8e0203 */
[----:B0-----:R-:W-:Y:S01]  /*0230*/  ISETP.NE.AND P0, PT, R4, UR5, PT ;  /* 0x0000000504007c0c */ /* 0x001fe2000bf05270 */
[----:B------:R-:W-:-:S12]  /*0240*/  BRA.U !UP0, `(.L_x_114) ;  /* 0x00000005083c7547 */ /* 0x000fd8000b800000 */
[----:B------:R-:W0:Y:S01]  /*0250*/  LDCU UR8, c[0x0][0x3a0] ;  /* 0x00007400ff0877ac */ /* 0x000e220008000800 */
[----:B------:R-:W-:Y:S01]  /*0260*/  MOV R8, R5 ;  /* 0x0000000500087202 */ /* 0x000fe20000000f00 */
[----:B------:R-:W-:Y:S02]  /*0270*/  UIADD3 UR9, UPT, UPT, UR7, 0x7, URZ ;  /* 0x0000000707097890 */ /* 0x000fe4000fffe0ff */
[----:B------:R-:W-:Y:S02]  /*0280*/  UIADD3 UR10, UPT, UPT, UR7, 0x6, URZ ;  /* 0x00000006070a7890 */ /* 0x000fe4000fffe0ff */
[----:B------:R-:W-:Y:S02]  /*0290*/  UIADD3 UR11, UPT, UPT, UR7, 0x5, URZ ;  /* 0x00000005070b7890 */ /* 0x000fe4000fffe0ff */
[----:B------:R-:W-:Y:S02]  /*02a0*/  UIADD3 UR12, UPT, UPT, UR7, 0x3, URZ ;  /* 0x00000003070c7890 */ /* 0x000fe4000fffe0ff */
[----:B------:R-:W-:-:S02]  /*02b0*/  UIADD3 UR13, UPT, UPT, UR7, 0x2, URZ ;  /* 0x00000002070d7890 */ /* 0x000fc4000fffe0ff */
[----:B------:R-:W-:Y:S02]  /*02c0*/  UIMAD UR20, UR6, UR4, URZ ;  /* 0x00000004061472a4 */ /* 0x000fe4000f8e02ff */
[----:B------:R-:W-:Y:S02]  /*02d0*/  UIADD3 UR16, UPT, UPT, UR7, 0x4, URZ ;  /* 0x0000000407107890 */ /* 0x000fe4000fffe0ff */
[----:B0-----:R-:W-:Y:S02]  /*02e0*/  UIMAD UR21, UR7, UR8, UR8 ;  /* 0x00000008071572a4 */ /* 0x001fe4000f8e0208 */
[----:B------:R-:W-:Y:S01]  /*02f0*/  UIMAD UR9, UR9, UR8, URZ ;  /* 0x00000008090972a4 */ /* 0x000fe2000f8e02ff */
[----:B------:R-:W-:Y:S01]  /*0300*/  MOV R9, UR20 ;  /* 0x0000001400097c02 */ /* 0x000fe20008000f00 */
[----:B------:R-:W-:Y:S01]  /*0310*/  UIMAD UR10, UR10, UR8, URZ ;  /* 0x000000080a0a72a4 */ /* 0x000fe2000f8e02ff */
[----:B------:R-:W-:Y:S01]  /*0320*/  IMAD R12, R4, UR16, RZ ;  /* 0x00000010040c7c24 */ /* 0x000fe2000f8e02ff */
[----:B------:R-:W-:Y:S01]  /*0330*/  UIMAD UR12, UR12, UR8, URZ ;  /* 0x000000080c0c72a4 */ /* 0x000fe2000f8e02ff */
[----:B------:R-:W-:Y:S01]  /*0340*/  MOV R10, UR21 ;  /* 0x00000015000a7c02 */ /* 0x000fe20008000f00 */
[----:B------:R-:W-:Y:S01]  /*0350*/  UIMAD UR13, UR13, UR8, URZ ;  /* 0x000000080d0d72a4 */ /* 0x000fe2000f8e02ff */
[----:B------:R-:W-:Y:S01]  /*0360*/  MOV R6, UR9 ;  /* 0x0000000900067c02 */ /* 0x000fe20008000f00 */
[----:B------:R-:W-:Y:S01]  /*0370*/  UIMAD UR11, UR11, UR8, URZ ;  /* 0x000000080b0b72a4 */ /* 0x000fe2000f8e02ff */
[----:B------:R-:W-:Y:S01]  /*0380*/  MOV R2, UR10 ;  /* 0x0000000a00027c02 */ /* 0x000fe20008000f00 */
[----:B------:R-:W-:Y:S01]  /*0390*/  UIADD3 UR17, UPT, UPT, -UR14, URZ, URZ ;  /* 0x000000ff0e117290 */ /* 0x000fe2000fffe1ff */
[----:B------:R-:W-:-:S02]  /*03a0*/  MOV R7, UR12 ;  /* 0x0000000c00077c02 */ /* 0x000fc40008000f00 */
[----:B------:R-:W-:Y:S02]  /*03b0*/  MOV R11, UR13 ;  /* 0x0000000d000b7c02 */ /* 0x000fe40008000f00 */
[----:B------:R-:W-:-:S07]  /*03c0*/  MOV R13, UR11 ;  /* 0x0000000b000d7c02 */ /* 0x000fce0008000f00 */
.L_x_115:
[----:B------:R-:W0:Y:S01]  /*03d0*/  LDC.64 R14, c[0x0][0x388] ;  /* 0x0000e200ff0e7b82 */ /* 0x000e220000000a00 */
[----:B------:R-:W-:Y:S02]  /*03e0*/  IADD3 R19, PT, PT, R10, 0x1, RZ ;  /* 0x000000010a137810 */ /* 0x000fe40007ffe0ff */
[----:B------:R-:W-:-:S05]  /*03f0*/  IADD3 R17, PT, PT, R11, 0x2, RZ ;  /* 0x000000020b117810 */ /* 0x000fca0007ffe0ff */
[----:B------:R-:W1:Y:S01]  /*0400*/  LDC.64 R20, c[0x0][0x380] ;  /* 0x0000e000ff147b82 */ /* 0x000e620000000a00 */
[----:B0-----:R-:W-:-:S04]  /*0410*/  IMAD.WIDE R22, R9, 0x4, R14 ;  /* 0x0000000409167825 */ /* 0x001fc800078e020e */
[----:B------:R-:W-:Y:S02]  /*0420*/  IMAD.WIDE R18, R19, 0x4, R14 ;  /* 0x0000000413127825 */ /* 0x000fe400078e020e */
[----:B------:R-:W2:Y:S02]  /*0430*/  LDG.E R22, desc[UR18][R22.64] ;  /* 0x0000001216167981 */ /* 0x000ea4000c1e1900 */
[----:B-1----:R-:W-:Y:S02]  /*0440*/  IMAD.WIDE R20, R8, 0x4, R20 ;  /* 0x0000000408147825 */ /* 0x002fe400078e0214 */
[----:B------:R0:W3:Y:S04]  /*0450*/  LDG.E R27, desc[UR18][R18.64] ;  /* 0x00000012121b7981 */ /* 0x0000e8000c1e1900 */
[----:B------:R-:W2:Y:S01]  /*0460*/  LDG.E R29, desc[UR18][R20.64] ;  /* 0x00000012141d7981 */ /* 0x000ea2000c1e1900 */
[----:B------:R-:W-:-:S03]  /*0470*/  IMAD.WIDE R16, R17, 0x4, R14 ;  /* 0x0000000411107825 */ /* 0x000fc600078e020e */
[----:B------:R-:W3:Y:S04]  /*0480*/  LDG.E R26, desc[UR18][R20.64+0x4] ;  /* 0x00000412141a7981 */ /* 0x000ee8000c1e1900 */
[----:B------:R-:W4:Y:S04]  /*0490*/  LDG.E R16, desc[UR18][R16.64] ;  /* 0x0000001210107981 */ /* 0x000f28000c1e1900 */
[----:B------:R-:W4:Y:S01]  /*04a0*/  LDG.E R25, desc[UR18][R20.64+0x8] ;  /* 0x0000081214197981 */ /* 0x000f22000c1e1900 */
[----:B------:R-:W-:-:S05]  /*04b0*/  IADD3 R28, PT, PT, R7, 0x3, RZ ;  /* 0x00000003071c7810 */ /* 0x000fca0007ffe0ff */
[----:B0-----:R-:W-:Y:S02]  /*04c0*/  IMAD.WIDE R18, R28, 0x4, R14 ;  /* 0x000000041c127825 */ /* 0x001fe400078e020e */
[----:B------:R-:W5:Y:S02]  /*04d0*/  LDG.E R28, desc[UR18][R20.64+0xc] ;  /* 0x00000c12141c7981 */ /* 0x000f64000c1e1900 */
[----:B--2---:R-:W-:Y:S02]  /*04e0*/  FFMA R29, R29, R22, R24 ;  /* 0x000000161d1d7223 */ /* 0x004fe40000000018 */
[----:B------:R-:W2:Y:S02]  /*04f0*/  LDG.E R24, desc[UR18][R20.64+0x18] ;  /* 0x0000181214187981 */ /* 0x000ea4000c1e1900 */
[----:B---3--:R-:W-:Y:S01]  /*0500*/  FFMA R26, R26, R27, R29 ;  /* 0x0000001b1a1a7223 */ /* 0x008fe2000000001d */
[----:B------:R-:W-:Y:S01]  /*0510*/  IADD3 R29, PT, PT, R12, 0x4, RZ ;  /* 0x000000040c1d7810 */ /* 0x000fe20007ffe0ff */
[----:B------:R0:W5:Y:S04]  /*0520*/  LDG.E R27, desc[UR18][R18.64] ;  /* 0x00000012121b7981 */ /* 0x000168000c1e1900 */
[----:B------:R-:W3:Y:S01]  /*0530*/  LDG.E R22, desc[UR18][R20.64+0x1c] ;  /* 0x00001c1214167981 */ /* 0x000ee2000c1e1900 */
[----:B----4-:R-:W-:Y:S01]  /*0540*/  FFMA R23, R25, R16, R26 ;  /* 0x0000001019177223 */ /* 0x010fe2000000001a */
[--C-:B------:R-:W-:Y:S01]  /*0550*/  IMAD.WIDE R16, R29, 0x4, R14.reuse ;  /* 0x000000041d107825 */ /* 0x100fe200078e020e */
[----:B------:R-:W-:Y:S01]  /*0560*/  IADD3 R29, PT, PT, R13, 0x5, RZ ;  /* 0x000000050d1d7810 */ /* 0x000fe20007ffe0ff */
[----:B------:R-:W4:Y:S04]  /*0570*/  LDG.E R26, desc[UR18][R20.64+0x10] ;  /* 0x00001012141a7981 */ /* 0x000f28000c1e1900 */
[--C-:B0-----:R-:W-:Y:S01]  /*0580*/  IMAD.WIDE R18, R29, 0x4, R14.reuse ;  /* 0x000000041d127825 */ /* 0x101fe200078e020e */
[----:B------:R-:W-:Y:S01]  /*0590*/  IADD3 R29, PT, PT, R2, 0x6, RZ ;  /* 0x00000006021d7810 */ /* 0x000fe20007ffe0ff */
[----:B------:R-:W4:Y:S04]  /*05a0*/  LDG.E R17, desc[UR18][R16.64] ;  /* 0x0000001210117981 */ /* 0x000f28000c1e1900 */
[----:B------:R0:W2:Y:S04]  /*05b0*/  LDG.E R18, desc[UR18][R18.64] ;  /* 0x0000001212127981 */ /* 0x0000a8000c1e1900 */
[----:B------:R1:W2:Y:S01]  /*05c0*/  LDG.E R25, desc[UR18][R20.64+0x14] ;  /* 0x0000141214197981 */ /* 0x0002a2000c1e1900 */
[----:B0-----:R-:W-:Y:S01]  /*05d0*/  IADD3 R19, PT, PT, R6, 0x7, RZ ;  /* 0x0000000706137810 */ /* 0x001fe20007ffe0ff */
[----:B-1----:R-:W-:-:S04]  /*05e0*/  IMAD.WIDE R20, R29, 0x4, R14 ;  /* 0x000000041d147825 */ /* 0x002fc800078e020e */
[----:B------:R-:W-:Y:S01]  /*05f0*/  IMAD.WIDE R14, R19, 0x4, R14 ;  /* 0x00000004130e7825 */ /* 0x000fe200078e020e */
[----:B------:R-:W3:Y:S05]  /*0600*/  LDG.E R29, desc[UR18][R20.64] ;  /* 0x00000012141d7981 */ /* 0x000eea000c1e1900 */
[----:B------:R-:W3:Y:S01]  /*0610*/  LDG.E R14, desc[UR18][R14.64] ;  /* 0x000000120e0e7981 */ /* 0x000ee2000c1e1900 */
[----:B------:R-:W-:-:S04]  /*0620*/  UIADD3 UR17, UPT, UPT, UR17, 0x8, URZ ;  /* 0x0000000811117890 */ /* 0x000fc8000fffe0ff */
[----:B------:R-:W-:Y:S01]  /*0630*/  UISETP.NE.AND UP1, UPT, UR17, URZ, UPT ;  /* 0x000000ff1100728c */ /* 0x000fe2000bf25270 */
[----:B------:R-:W-:Y:S02]  /*0640*/  IADD3 R6, PT, PT, R6, UR15, RZ ;  /* 0x0000000f06067c10 */ /* 0x000fe4000fffe0ff */
[----:B------:R-:W-:Y:S02]  /*0650*/  IADD3 R2, PT, PT, R2, UR15, RZ ;  /* 0x0000000f02027c10 */ /* 0x000fe4000fffe0ff */
[----:B------:R-:W-:Y:S02]  /*0660*/  IADD3 R13, PT, PT, R13, UR15, RZ ;  /* 0x0000000f0d0d7c10 */ /* 0x000fe4000fffe0ff */
[----:B------:R-:W-:Y:S02]  /*0670*/  IADD3 R12, PT, PT, R12, UR15, RZ ;  /* 0x0000000f0c0c7c10 */ /* 0x000fe4000fffe0ff */
[----:B------:R-:W-:Y:S02]  /*0680*/  IADD3 R7, PT, PT, R7, UR15, RZ ;  /* 0x0000000f07077c10 */ /* 0x000fe4000fffe0ff */
[----:B------:R-:W-:-:S02]  /*0690*/  IADD3 R11, PT, PT, R11, UR15, RZ ;  /* 0x0000000f0b0b7c10 */ /* 0x000fc4000fffe0ff */
[----:B------:R-:W-:Y:S02]  /*06a0*/  IADD3 R10, PT, PT, R10, UR15, RZ ;  /* 0x0000000f0a0a7c10 */ /* 0x000fe4000fffe0ff */
[----:B------:R-:W-:Y:S02]  /*06b0*/  IADD3 R9, PT, PT, R9, UR15, RZ ;  /* 0x0000000f09097c10 */ /* 0x000fe4000fffe0ff */
[----:B------:R-:W-:Y:S01]  /*06c0*/  IADD3 R8, PT, PT, R8, 0x8, RZ ;  /* 0x0000000808087810 */ /* 0x000fe20007ffe0ff */
[----:B-----5:R-:W-:-:S04]  /*06d0*/  FFMA R23, R28, R27, R23 ;  /* 0x0000001b1c177223 */ /* 0x020fc80000000017 */
[----:B----4-:R-:W-:-:S04]  /*06e0*/  FFMA R26, R26, R17, R23 ;  /* 0x000000111a1a7223 */ /* 0x010fc80000000017 */
[----:B--2---:R-:W-:-:S04]  /*06f0*/  FFMA R25, R25, R18, R26 ;  /* 0x0000001219197223 */ /* 0x004fc8000000001a */
[----:B---3--:R-:W-:-:S04]  /*0700*/  FFMA R25, R24, R29, R25 ;  /* 0x0000001d18197223 */ /* 0x008fc80000000019 */
[----:B------:R-:W-:Y:S01]  /*0710*/  FFMA R24, R22, R14, R25 ;  /* 0x0000000e16187223 */ /* 0x000fe20000000019 */
[----:B------:R-:W-:Y:S06]  /*0720*/  BRA.U UP1, `(.L_x_115) ;  /* 0xfffffffd01287547 */ /* 0x000fec000b83ffff */
[----:B------:R-:W-:-:S07]  /*0730*/  MOV R7, UR14 ;  /* 0x0000000e00077c02 */ /* 0x000fce0008000f00 */
.L_x_114:
[----:B------:R-:W0:Y:S02]  /*0740*/  LDC R2, c[0x0][0x3a0] ;  /* 0x0000e800ff027b82 */ /* 0x000e240000000800 */
[----:B0-----:R-:W-:-:S04]  /*0750*/  LOP3.LUT R6, R2, 0x7, RZ, 0xc0, !PT ;  /* 0x0000000702067812 */ /* 0x001fc800078ec0ff */
[----:B------:R-:W-:-:S13]  /*0760*/  ISETP.NE.AND P1, PT, R6, RZ, PT ;  /* 0x000000ff0600720c */ /* 0x000fda0003f25270 */
[----:B------:R-:W-:Y:S05]  /*0770*/  @!P1 BRA `(.L_x_116) ;  /* 0x0000000400049947 */ /* 0x000fea0003800000 */
[----:B------:R-:W-:Y:S02]  /*0780*/  IADD3 R6, PT, PT, R6, -0x1, RZ ;  /* 0xffffffff06067810 */ /* 0x000fe40007ffe0ff */
[----:B------:R-:W-:Y:S02]  /*0790*/  LOP3.LUT R2, R2, 0x3, RZ, 0xc0, !PT ;  /* 0x0000000302027812 */ /* 0x000fe400078ec0ff */
[----:B------:R-:W-:Y:S02]  /*07a0*/  ISETP.GE.U32.AND P1, PT, R6, 0x3, PT ;  /* 0x000000030600780c */ /* 0x000fe40003f26070 */
[----:B------:R-:W-:-:S11]  /*07b0*/  ISETP.NE.AND P2, PT, R2, RZ, PT ;  /* 0x000000ff0200720c */ /* 0x000fd60003f45270 */
[----:B------:R-:W-:Y:S05]  /*07c0*/  @!P1 BRA `(.L_x_117) ;  /* 0x0000000000789947 */ /* 0x000fea0003800000 */
[----:B------:R-:W0:Y:S01]  /*07d0*/  LDC.64 R8, c[0x0][0x388] ;  /* 0x0000e200ff087b82 */ /* 0x000e220000000a00 */
[----:B------:R-:W-:Y:S02]  /*07e0*/  IADD3 R6, PT, PT, R7, UR7, RZ ;  /* 0x0000000707067c10 */ /* 0x000fe4000fffe0ff */
[----:B------:R-:W-:Y:S02]  /*07f0*/  IADD3 R13, PT, PT, R5, R7, RZ ;  /* 0x00000007050d7210 */ /* 0x000fe40007ffe0ff */
[C---:B------:R-:W-:Y:S01]  /*0800*/  IADD3 R12, PT, PT, R6.reuse, 0x2, RZ ;  /* 0x00000002060c7810 */ /* 0x040fe20007ffe0ff */
[CCC-:B------:R-:W-:Y:S01]  /*0810*/  IMAD R15, R6.reuse, R4.reuse, R7.reuse ;  /* 0x00000004060f7224 */ /* 0x1c0fe200078e0207 */
[----:B------:R-:W-:Y:S01]  /*0820*/  IADD3 R6, PT, PT, R6, 0x3, RZ ;  /* 0x0000000306067810 */ /* 0x000fe20007ffe0ff */
[----:B------:R-:W1:Y:S02]  /*0830*/  LDC.64 R10, c[0x0][0x380] ;  /* 0x0000e000ff0a7b82 */ /* 0x000e640000000a00 */
[-CC-:B------:R-:W-:Y:S01]  /*0840*/  IMAD R12, R12, R4.reuse, R7.reuse ;  /* 0x000000040c0c7224 */ /* 0x180fe200078e0207 */
[-C--:B------:R-:W-:Y:S01]  /*0850*/  IADD3.X R17, PT, PT, R15, R4.reuse, RZ, PT, !PT ;  /* 0x000000040f117210 */ /* 0x080fe20003ffe4ff */
[----:B------:R-:W-:-:S05]  /*0860*/  IMAD R6, R6, R4, R7 ;  /* 0x0000000406067224 */ /* 0x000fca00078e0207 */
[----:B------:R-:W-:Y:S01]  /*0870*/  IADD3 R23, PT, PT, R6, 0x3, RZ ;  /* 0x0000000306177810 */ /* 0x000fe20007ffe0ff */
[----:B0-----:R-:W-:-:S04]  /*0880*/  IMAD.WIDE R14, R15, 0x4, R8 ;  /* 0x000000040f0e7825 */ /* 0x001fc800078e0208 */
[----:B------:R-:W-:Y:S02]  /*0890*/  IMAD.WIDE R16, R17, 0x4, R8 ;  /* 0x0000000411107825 */ /* 0x000fe400078e0208 */
[----:B------:R-:W2:Y:S02]  /*08a0*/  LDG.E R14, desc[UR18][R14.64] ;  /* 0x000000120e0e7981 */ /* 0x000ea4000c1e1900 */
[----:B-1----:R-:W-:Y:S01]  /*08b0*/  IMAD.WIDE R10, R13, 0x4, R10 ;  /* 0x000000040d0a7825 */ /* 0x002fe200078e020a */
[----:B------:R-:W-:Y:S01]  /*08c0*/  IADD3 R13, PT, PT, R12, 0x2, RZ ;  /* 0x000000020c0d7810 */ /* 0x000fe20007ffe0ff */
[----:B------:R-:W3:Y:S04]  /*08d0*/  LDG.E R16, desc[UR18][R16.64] ;  /* 0x0000001210107981 */ /* 0x000ee8000c1e1900 */
[----:B------:R-:W2:Y:S01]  /*08e0*/  LDG.E R19, desc[UR18][R10.64] ;  /* 0x000000120a137981 */ /* 0x000ea2000c1e1900 */
[----:B------:R-:W-:-:S03]  /*08f0*/  IMAD.WIDE R12, R13, 0x4, R8 ;  /* 0x000000040d0c7825 */ /* 0x000fc600078e0208 */
[----:B------:R-:W3:Y:S01]  /*0900*/  LDG.E R21, desc[UR18][R10.64+0x4] ;  /* 0x000004120a157981 */ /* 0x000ee2000c1e1900 */
[----:B------:R-:W-:-:S03]  /*0910*/  IMAD.WIDE R8, R23, 0x4, R8 ;  /* 0x0000000417087825 */ /* 0x000fc600078e0208 */
[----:B------:R-:W4:Y:S04]  /*0920*/  LDG.E R12, desc[UR18][R12.64] ;  /* 0x000000120c0c7981 */ /* 0x000f28000c1e1900 */
[----:B------:R-:W4:Y:S04]  /*0930*/  LDG.E R23, desc[UR18][R10.64+0x8] ;  /* 0x000008120a177981 */ /* 0x000f28000c1e1900 */
[----:B------:R-:W5:Y:S04]  /*0940*/  LDG.E R25, desc[UR18][R10.64+0xc] ;  /* 0x00000c120a197981 */ /* 0x000f68000c1e1900 */
[----:B------:R-:W5:Y:S01]  /*0950*/  LDG.E R8, desc[UR18][R8.64] ;  /* 0x0000001208087981 */ /* 0x000f62000c1e1900 */
[----:B------:R-:W-:Y:S01]  /*0960*/  IADD3 R7, PT, PT, R7, 0x4, RZ ;  /* 0x0000000407077810 */ /* 0x000fe20007ffe0ff */
[----:B--2---:R-:W-:-:S04]  /*0970*/  FFMA R14, R19, R14, R24 ;  /* 0x0000000e130e7223 */ /* 0x004fc80000000018 */
[----:B---3--:R-:W-:-:S04]  /*0980*/  FFMA R14, R21, R16, R14 ;  /* 0x00000010150e7223 */ /* 0x008fc8000000000e */
[----:B----4-:R-:W-:-:S04]  /*0990*/  FFMA R14, R23, R12, R14 ;  /* 0x0000000c170e7223 */ /* 0x010fc8000000000e */
[----:B-----5:R-:W-:-:S07]  /*09a0*/  FFMA R24, R25, R8, R14 ;  /* 0x0000000819187223 */ /* 0x020fce000000000e */
.L_x_117:
[----:B------:R-:W-:Y:S05]  /*09b0*/  @!P2 BRA `(.L_x_116) ;  /* 0x000000000074a947 */ /* 0x000fea0003800000 */
[----:B------:R-:W-:Y:S01]  /*09c0*/  ISETP.NE.AND P1, PT, R2, 0x1, PT ;  /* 0x000000010200780c */ /* 0x000fe20003f25270 */
[----:B------:R-:W0:Y:S01]  /*09d0*/  LDC.64 R16, c[0x0][0x388] ;  /* 0x0000e200ff107b82 */ /* 0x000e220000000a00 */
[----:B------:R-:W-:-:S04]  /*09e0*/  LOP3.LUT R2, R4, 0x1, RZ, 0xc0, !PT ;  /* 0x0000000104027812 */ /* 0x000fc800078ec0ff */
[----:B------:R-:W-:-:S03]  /*09f0*/  ISETP.NE.U32.AND P2, PT, R2, 0x1, PT ;  /* 0x000000010200780c */ /* 0x000fc60003f45070 */
[----:B------:R-:W1:Y:S04]  /*0a00*/  LDC.64 R8, c[0x0][0x380] ;  /* 0x0000e000ff087b82 */ /* 0x000e680000000a00 */
[----:B------:R-:W-:Y:S02]  /*0a10*/  @P1 IADD3 R2, PT, PT, R7, UR7, RZ ;  /* 0x0000000707021c10 */ /* 0x000fe4000fffe0ff */
[----:B------:R-:W-:Y:S02]  /*0a20*/  @P1 IADD3 R19, PT, PT, R5, R7, RZ ;  /* 0x0000000705131210 */ /* 0x000fe40007ffe0ff */
[----:B------:R-:W2:Y:S01]  /*0a30*/  LDC.64 R12, c[0x0][0x380] ;  /* 0x0000e000ff0c7b82 */ /* 0x000ea20000000a00 */
[----:B------:R-:W-:Y:S01]  /*0a40*/  @P1 IMAD R15, R2, R4, R7 ;  /* 0x00000004020f1224 */ /* 0x000fe200078e0207 */
[----:B------:R-:W-:-:S04]  /*0a50*/  @P1 IADD3 R7, PT, PT, R7, 0x2, RZ ;  /* 0x0000000207071810 */ /* 0x000fc80007ffe0ff */
[----:B------:R-:W-:Y:S02]  /*0a60*/  @P1 IADD3.X R21, PT, PT, R15, R4, RZ, PT, !PT ;  /* 0x000000040f151210 */ /* 0x000fe40003ffe4ff */
[----:B------:R-:W3:Y:S01]  /*0a70*/  LDC.64 R10, c[0x0][0x388] ;  /* 0x0000e200ff0a7b82 */ /* 0x000ee20000000a00 */
[----:B------:R-:W-:Y:S01]  /*0a80*/  @!P2 IADD3 R2, PT, PT, R7, UR7, RZ ;  /* 0x000000070702ac10 */ /* 0x000fe2000fffe0ff */
[----:B0-----:R-:W-:Y:S01]  /*0a90*/  @P1 IMAD.WIDE R14, R15, 0x4, R16 ;  /* 0x000000040f0e1825 */ /* 0x001fe200078e0210 */
[----:B------:R-:W-:-:S03]  /*0aa0*/  @!P2 IADD3 R5, PT, PT, R5, R7, RZ ;  /* 0x000000070505a210 */ /* 0x000fc60007ffe0ff */
[----:B------:R-:W-:Y:S02]  /*0ab0*/  @P1 IMAD.WIDE R16, R21, 0x4, R16 ;  /* 0x0000000415101825 */ /* 0x000fe400078e0210 */
[----:B------:R-:W4:Y:S02]  /*0ac0*/  @P1 LDG.E R14, desc[UR18][R14.64] ;  /* 0x000000120e0e1981 */ /* 0x000f24000c1e1900 */
[----:B-1----:R-:W-:Y:S02]  /*0ad0*/  @P1 IMAD.WIDE R8, R19, 0x4, R8 ;  /* 0x0000000413081825 */ /* 0x002fe400078e0208 */
[----:B------:R-:W5:Y:S02]  /*0ae0*/  @P1 LDG.E R16, desc[UR18][R16.64] ;  /* 0x0000001210101981 */ /* 0x000f64000c1e1900 */
[----:B------:R-:W-:Y:S02]  /*0af0*/  @!P2 IMAD R7, R2, R4, R7 ;  /* 0x000000040207a224 */ /* 0x000fe400078e0207 */
[----:B------:R-:W4:Y:S01]  /*0b00*/  @P1 LDG.E R19, desc[UR18][R8.64] ;  /* 0x0000001208131981 */ /* 0x000f22000c1e1900 */
[----:B--2---:R-:W-:-:S03]  /*0b10*/  @!P2 IMAD.WIDE R12, R5, 0x4, R12 ;  /* 0x00000004050ca825 */ /* 0x004fc600078e020c */
[----:B------:R-:W5:Y:S01]  /*0b20*/  @P1 LDG.E R2, desc[UR18][R8.64+0x4] ;  /* 0x0000041208021981 */ /* 0x000f62000c1e1900 */
[----:B---3--:R-:W-:-:S03]  /*0b30*/  @!P2 IMAD.WIDE R10, R7, 0x4, R10 ;  /* 0x00000004070aa825 */ /* 0x008fc600078e020a */
[----:B------:R-:W2:Y:S04]  /*0b40*/  @!P2 LDG.E R13, desc[UR18][R12.64] ;  /* 0x000000120c0da981 */ /* 0x000ea8000c1e1900 */
[----:B------:R-:W2:Y:S01]  /*0b50*/  @!P2 LDG.E R10, desc[UR18][R10.64] ;  /* 0x000000120a0aa981 */ /* 0x000ea2000c1e1900 */
[----:B----4-:R-:W-:-:S04]  /*0b60*/  @P1 FFMA R19, R19, R14, R24 ;  /* 0x0000000e13131223 */ /* 0x010fc80000000018 */
[----:B-----5:R-:W-:-:S04]  /*0b70*/  @P1 FFMA R24, R2, R16, R19 ;  /* 0x0000001002181223 */ /* 0x020fc80000000013 */
[----:B--2---:R-:W-:-:S07]  /*0b80*/  @!P2 FFMA R24, R13, R10, R24 ;  /* 0x0000000a0d18a223 */ /* 0x004fce0000000018 */
.L_x_116:
[----:B------:R-:W-:Y:S05]  /*0b90*/  @P0 BRA `(.L_x_118) ;  /* 0xfffffff4008c0947 */ /* 0x000fea000383ffff */
[----:B------:R-:W0:Y:S08]  /*0ba0*/  LDC R7, c[0x0][0x3a4] ;  /* 0x0000e900ff077b82 */ /* 0x000e300000000800 */
[----:B------:R-:W1:Y:S08]  /*0bb0*/  LDC.64 R8, c[0x0][0x3a8] ;  /* 0x0000ea00ff087b82 */ /* 0x000e700000000a00 */
[----:B------:R-:W2:Y:S01]  /*0bc0*/  LDC.64 R4, c[0x0][0x390] ;  /* 0x0000e400ff047b82 */ /* 0x000ea20000000a00 */
[----:B0-----:R-:W-:Y:S01]  /*0bd0*/  IMAD R2, R7, UR4, R0 ;  /* 0x0000000407027c24 */ /* 0x001fe2000f8e0200 */
[----:B------:R-:W-:-:S06]  /*0be0*/  UIADD3 UR4, UPT, UPT, UR4, 0x1, URZ ;  /* 0x0000000104047890 */ /* 0x000fcc000fffe0ff */
[----:B-1----:R-:W-:Y:S01]  /*0bf0*/  ISETP.NE.AND P0, PT, R9, UR4, PT ;  /* 0x0000000409007c0c */ /* 0x002fe2000bf05270 */
[----:B------:R-:W-:-:S04]  /*0c00*/  IMAD R7, R2, R8, R3 ;  /* 0x0000000802077224 */ /* 0x000fc800078e0203 */
[----:B--2---:R-:W-:-:S05]  /*0c10*/  IMAD.WIDE R4, R7, 0x4, R4 ;  /* 0x0000000407047825 */ /* 0x004fca00078e0204 */
[----:B------:R0:W-:Y:S03]  /*0c20*/  STG.E desc[UR18][R4.64], R24 ;  /* 0x0000001804007986 */ /* 0x0001e6000c101912 */
[----:B------:R-:W-:Y:S05]  /*0c30*/  @!P0 EXIT ;  /* 0x000000000000894d */ /* 0x000fea0003800000 */
[----:B------:R-:W-:Y:S05]  /*0c40*/  BRA `(.L_x_119) ;  /* 0xfffffff400507947 */ /* 0x000fea000383ffff */
.L_x_113:
[C---:B------:R-:W-:Y:S01]  /*0c50*/  ISETP.GE.U32.AND P0, PT, R5.reuse, 0x8, PT ;  /* 0x000000080500780c */ /* 0x040fe20003f06070 */
[----:B------:R-:W-:Y:S01]  /*0c60*/  HFMA2 R7, -RZ, RZ, 0, 0 ;  /* 0x00000000ff077431 */ /* 0x000fe200000001ff */
[----:B------:R-:W-:-:S04]  /*0c70*/  LOP3.LUT R22, R5, 0x7, RZ, 0xc0, !PT ;  /* 0x0000000705167812 */ /* 0x000fc800078ec0ff */
[----:B------:R-:W-:-:S07]  /*0c80*/  ISETP.NE.AND P1, PT, R22, RZ, PT ;  /* 0x000000ff1600720c */ /* 0x000fce0003f25270 */
[----:B------:R-:W-:Y:S06]  /*0c90*/  @!P0 BRA `(.L_x_120) ;  /* 0x0000000000988947 */ /* 0x000fec0003800000 */
[----:B------:R-:W0:Y:S01]  /*0ca0*/  LDC.64 R8, c[0x0][0x390] ;  /* 0x0000e400ff087b82 */ /* 0x000e220000000a00 */
[----:B------:R-:W-:Y:S02]  /*0cb0*/  LOP3.LUT R7, R5, 0x7ffffff8, RZ, 0xc0, !PT ;  /* 0x7ffffff805077812 */ /* 0x000fe400078ec0ff */
[----:B------:R-:W-:-:S07]  /*0cc0*/  MOV R2, RZ ;  /* 0x000000ff00027202 */ /* 0x000fce0000000f00 */
.L_x_121:
[C---:B------:R-:W-:Y:S01]  /*0cd0*/  IMAD R6, R2.reuse, UR7, R0 ;  /* 0x0000000702067c24 */ /* 0x040fe2000f8e0200 */
[----:B------:R-:W-:-:S03]  /*0ce0*/  IADD3 R2, PT, PT, R2, 0x8, RZ ;  /* 0x0000000802027810 */ /* 0x000fc60007ffe0ff */
[CCC-:B--2---:R-:W-:Y:S01]  /*0cf0*/  IMAD R11, R6.reuse, R4.reuse, R3.reuse ;  /* 0x00000004060b7224 */ /* 0x1c4fe200078e0203 */
[----:B------:R-:W-:Y:S02]  /*0d00*/  IADD3 R10, PT, PT, R6, UR7, RZ ;  /* 0x00000007060a7c10 */ /* 0x000fe4000fffe0ff */
[----:B------:R-:W-:Y:S02]  /*0d10*/  ISETP.NE.AND P0, PT, R2, R7, PT ;  /* 0x000000070200720c */ /* 0x000fe40003f05270 */
[C---:B------:R-:W-:Y:S01]  /*0d20*/  IADD3 R12, PT, PT, R10.reuse, UR7, RZ ;  /* 0x000000070a0c7c10 */ /* 0x040fe2000fffe0ff */
[----:B------:R-:W-:Y:S02]  /*0d30*/  IMAD R17, R10, R4, R3 ;  /* 0x000000040a117224 */ /* 0x000fe400078e0203 */
[----:B0-----:R-:W-:Y:S01]  /*0d40*/  IMAD.WIDE R10, R11, 0x4, R8 ;  /* 0x000000040b0a7825 */ /* 0x001fe200078e0208 */
[----:B------:R-:W-:-:S03]  /*0d50*/  IADD3 R13, PT, PT, R12, UR7, RZ ;  /* 0x000000070c0d7c10 */ /* 0x000fc6000fffe0ff */
[-CC-:B------:R-:W-:Y:S01]  /*0d60*/  IMAD R15, R12, R4.reuse, R3.reuse ;  /* 0x000000040c0f7224 */ /* 0x180fe200078e0203 */
[C---:B------:R-:W-:Y:S01]  /*0d70*/  IADD3 R6, PT, PT, R13.reuse, UR7, RZ ;  /* 0x000000070d067c10 */ /* 0x040fe2000fffe0ff */
[----:B------:R-:W-:Y:S01]  /*0d80*/  IMAD R13, R13, R4, R3 ;  /* 0x000000040d0d7224 */ /* 0x000fe200078e0203 */
[----:B------:R0:W-:Y:S01]  /*0d90*/  STG.E desc[UR18][R10.64], RZ ;  /* 0x000000ff0a007986 */ /* 0x0001e2000c101912 */
[----:B------:R-:W-:Y:S01]  /*0da0*/  IMAD.WIDE R16, R17, 0x4, R8 ;  /* 0x0000000411107825 */ /* 0x000fe200078e0208 */
[----:B------:R-:W-:-:S03]  /*0db0*/  IADD3 R18, PT, PT, R6, UR7, RZ ;  /* 0x0000000706127c10 */ /* 0x000fc6000fffe0ff */
[-CC-:B------:R-:W-:Y:S01]  /*0dc0*/  IMAD R19, R6, R4.reuse, R3.reuse ;  /* 0x0000000406137224 */ /* 0x180fe200078e0203 */
[C---:B------:R-:W-:Y:S01]  /*0dd0*/  IADD3 R20, PT, PT, R18.reuse, UR7, RZ ;  /* 0x0000000712147c10 */ /* 0x040fe2000fffe0ff */
[----:B------:R-:W-:Y:S01]  /*0de0*/  IMAD R21, R18, R4, R3 ;  /* 0x0000000412157224 */ /* 0x000fe200078e0203 */
[----:B------:R1:W-:Y:S01]  /*0df0*/  STG.E desc[UR18][R16.64], RZ ;  /* 0x000000ff10007986 */ /* 0x0003e2000c101912 */
[----:B------:R-:W-:Y:S01]  /*0e00*/  IMAD.WIDE R14, R15, 0x4, R8 ;  /* 0x000000040f0e7825 */ /* 0x000fe200078e0208 */
[----:B------:R-:W-:-:S03]  /*0e10*/  IADD3 R24, PT, PT, R20, UR7, RZ ;  /* 0x0000000714187c10 */ /* 0x000fc6000fffe0ff */
[----:B------:R-:W-:Y:S01]  /*0e20*/  IMAD R23, R20, R4, R3 ;  /* 0x0000000414177224 */ /* 0x000fe200078e0203 */
[----:B------:R2:W-:Y:S01]  /*0e30*/  STG.E desc[UR18][R14.64], RZ ;  /* 0x000000ff0e007986 */ /* 0x0005e2000c101912 */
[----:B------:R-:W-:-:S04]  /*0e40*/  IMAD.WIDE R12, R13, 0x4, R8 ;  /* 0x000000040d0c7825 */ /* 0x000fc800078e0208 */
[----:B------:R-:W-:Y:S01]  /*0e50*/  IMAD R25, R24, R4, R3 ;  /* 0x0000000418197224 */ /* 0x000fe200078e0203 */
[----:B------:R2:W-:Y:S01]  /*0e60*/  STG.E desc[UR18][R12.64], RZ ;  /* 0x000000ff0c007986 */ /* 0x0005e2000c101912 */
[----:B0-----:R-:W-:-:S04]  /*0e70*/  IMAD.WIDE R10, R19, 0x4, R8 ;  /* 0x00000004130a7825 */ /* 0x001fc800078e0208 */
[--C-:B------:R-:W-:Y:S01]  /*0e80*/  IMAD.WIDE R18, R21, 0x4, R8.reuse ;  /* 0x0000000415127825 */ /* 0x100fe200078e0208 */
[----:B------:R2:W-:Y:S03]  /*0e90*/  STG.E desc[UR18][R10.64], RZ ;  /* 0x000000ff0a007986 */ /* 0x0005e6000c101912 */
[--C-:B-1----:R-:W-:Y:S01]  /*0ea0*/  IMAD.WIDE R16, R23, 0x4, R8.reuse ;  /* 0x0000000417107825 */ /* 0x102fe200078e0208 */
[----:B------:R2:W-:Y:S03]  /*0eb0*/  STG.E desc[UR18][R18.64], RZ ;  /* 0x000000ff12007986 */ /* 0x0005e6000c101912 */
[----:B------:R-:W-:Y:S01]  /*0ec0*/  IMAD.WIDE R20, R25, 0x4, R8 ;  /* 0x0000000419147825 */ /* 0x000fe200078e0208 */
[----:B------:R2:W-:Y:S04]  /*0ed0*/  STG.E desc[UR18][R16.64], RZ ;  /* 0x000000ff10007986 */ /* 0x0005e8000c101912 */
[----:B------:R2:W-:Y:S01]  /*0ee0*/  STG.E desc[UR18][R20.64], RZ ;  /* 0x000000ff14007986 */ /* 0x0005e2000c101912 */
[----:B------:R-:W-:Y:S05]  /*0ef0*/  @P0 BRA `(.L_x_121) ;  /* 0xfffffffc00740947 */ /* 0x000fea000383ffff */
.L_x_120:
[----:B------:R-:W-:Y:S05]  /*0f00*/  @!P1 EXIT ;  /* 0x000000000000994d */ /* 0x000fea0003800000 */
[----:B------:R-:W-:Y:S02]  /*0f10*/  ISETP.GE.U32.AND P0, PT, R22, 0x4, PT ;  /* 0x000000041600780c */ /* 0x000fe40003f06070 */
[----:B--2---:R-:W-:-:S04]  /*0f20*/  LOP3.LUT R16, R5, 0x3, RZ, 0xc0, !PT ;  /* 0x0000000305107812 */ /* 0x004fc800078ec0ff */
[----:B------:R-:W-:-:S07]  /*0f30*/  ISETP.NE.AND P1, PT, R16, RZ, PT ;  /* 0x000000ff1000720c */ /* 0x000fce0003f25270 */
[----:B------:R-:W-:Y:S06]  /*0f40*/  @!P0 BRA `(.L_x_122) ;  /* 0x0000000000488947 */ /* 0x000fec0003800000 */
[----:B------:R-:W0:Y:S01]  /*0f50*/  LDC.64 R8, c[0x0][0x390] ;  /* 0x0000e400ff087b82 */ /* 0x000e220000000a00 */
[C---:B------:R-:W-:Y:S01]  /*0f60*/  IMAD R2, R7.reuse, UR7, R0 ;  /* 0x0000000707027c24 */ /* 0x040fe2000f8e0200 */
[----:B------:R-:W-:-:S03]  /*0f70*/  IADD3 R7, PT, PT, R7, 0x4, RZ ;  /* 0x0000000407077810 */ /* 0x000fc60007ffe0ff */
[C---:B------:R-:W-:Y:S01]  /*0f80*/  IMAD R11, R2.reuse, R4, R3 ;  /* 0x00000004020b7224 */ /* 0x040fe200078e0203 */
[----:B------:R-:W-:-:S04]  /*0f90*/  IADD3 R6, PT, PT, R2, UR7, RZ ;  /* 0x0000000702067c10 */ /* 0x000fc8000fffe0ff */
[C---:B------:R-:W-:Y:S01]  /*0fa0*/  IADD3 R10, PT, PT, R6.reuse, UR7, RZ ;  /* 0x00000007060a7c10 */ /* 0x040fe2000fffe0ff */
[----:B------:R-:W-:-:S03]  /*0fb0*/  IMAD R13, R6, R4, R3 ;  /* 0x00000004060d7224 */ /* 0x000fc600078e0203 */
[C---:B------:R-:W-:Y:S01]  /*0fc0*/  IADD3 R12, PT, PT, R10.reuse, UR7, RZ ;  /* 0x000000070a0c7c10 */ /* 0x040fe2000fffe0ff */
[----:B------:R-:W-:-:S04]  /*0fd0*/  IMAD R15, R10, R4, R3 ;  /* 0x000000040a0f7224 */ /* 0x000fc800078e0203 */
[----:B------:R-:W-:Y:S02]  /*0fe0*/  IMAD R17, R12, R4, R3 ;  /* 0x000000040c117224 */ /* 0x000fe400078e0203 */
[----:B0-----:R-:W-:-:S04]  /*0ff0*/  IMAD.WIDE R10, R11, 0x4, R8 ;  /* 0x000000040b0a7825 */ /* 0x001fc800078e0208 */
[--C-:B------:R-:W-:Y:S01]  /*1000*/  IMAD.WIDE R12, R13, 0x4, R8.reuse ;  /* 0x000000040d0c7825 */ /* 0x100fe200078e0208 */
[----:B------:R0:W-:Y:S03]  /*1010*/  STG.E desc[UR18][R10.64], RZ ;  /* 0x000000ff0a007986 */ /* 0x0001e6000c101912 */
[--C-:B------:R-:W-:Y:S01]  /*1020*/  IMAD.WIDE R14, R15, 0x4, R8.reuse ;  /* 0x000000040f0e7825 */ /* 0x100fe200078e0208 */
[----:B------:R0:W-:Y:S03]  /*1030*/  STG.E desc[UR18][R12.64], RZ ;  /* 0x000000ff0c007986 */ /* 0x0001e6000c101912 */
[----:B------:R-:W-:Y:S01]  /*1040*/  IMAD.WIDE R8, R17, 0x4, R8 ;  /* 0x0000000411087825 */ /* 0x000fe200078e0208 */
[----:B------:R0:W-:Y:S04]  /*1050*/  STG.E desc[UR18][R14.64], RZ ;  /* 0x000000ff0e007986 */ /* 0x0001e8000c101912 */
[----:B------:R0:W-:Y:S02]  /*1060*/  STG.E desc[UR18][R8.64], RZ ;  /* 0x000000ff08007986 */ /* 0x0001e4000c101912 */
.L_x_122:
[----:B------:R-:W-:Y:S05]  /*1070*/  @!P1 EXIT ;  /* 0x000000000000994d */ /* 0x000fea0003800000 */
[----:B------:R-:W-:Y:S02]  /*1080*/  ISETP.NE.AND P0, PT, R16, 0x1, PT ;  /* 0x000000011000780c */ /* 0x000fe40003f05270 */
[----:B------:R-:W-:-:S04]  /*1090*/  LOP3.LUT R5, R5, 0x1, RZ, 0xc0, !PT ;  /* 0x0000000105057812 */ /* 0x000fc800078ec0ff */
[----:B------:R-:W-:-:S07]  /*10a0*/  ISETP.NE.U32.AND P1, PT, R5, 0x1, PT ;  /* 0x000000010500780c */ /* 0x000fce0003f25070 */
[----:B------:R-:W-:Y:S06]  /*10b0*/  @!P0 BRA `(.L_x_123) ;  /* 0x0000000000288947 */ /* 0x000fec0003800000 */
[----:B0-----:R-:W0:Y:S01]  /*10c0*/  LDC.64 R8, c[0x0][0x390] ;  /* 0x0000e400ff087b82 */ /* 0x001e220000000a00 */
[C---:B------:R-:W-:Y:S01]  /*10d0*/  IMAD R2, R7.reuse, UR7, R0 ;  /* 0x0000000707027c24 */ /* 0x040fe2000f8e0200 */
[----:B------:R-:W-:-:S03]  /*10e0*/  IADD3 R7, PT, PT, R7, 0x2, RZ ;  /* 0x0000000207077810 */ /* 0x000fc60007ffe0ff */
[C---:B------:R-:W-:Y:S01]  /*10f0*/  IMAD R11, R2.reuse, R4, R3 ;  /* 0x00000004020b7224 */ /* 0x040fe200078e0203 */
[----:B------:R-:W-:-:S05]  /*1100*/  IADD3 R5, PT, PT, R2, UR7, RZ ;  /* 0x0000000702057c10 */ /* 0x000fca000fffe0ff */
[----:B------:R-:W-:Y:S02]  /*1110*/  IMAD R5, R5, R4, R3 ;  /* 0x0000000405057224 */ /* 0x000fe400078e0203 */
[----:B0-----:R-:W-:-:S04]  /*1120*/  IMAD.WIDE R10, R11, 0x4, R8 ;  /* 0x000000040b0a7825 */ /* 0x001fc800078e0208 */
[----:B------:R-:W-:Y:S01]  /*1130*/  IMAD.WIDE R8, R5, 0x4, R8 ;  /* 0x0000000405087825 */ /* 0x000fe200078e0208 */
[----:B------:R1:W-:Y:S04]  /*1140*/  STG.E desc[UR18][R10.64], RZ ;  /* 0x000000ff0a007986 */ /* 0x0003e8000c101912 */
[----:B------:R1:W-:Y:S02]  /*1150*/  STG.E desc[UR18][R8.64], RZ ;  /* 0x000000ff08007986 */ /* 0x0003e4000c101912 */
.L_x_123:
[----:B------:R-:W-:Y:S05]  /*1160*/  @P1 EXIT ;  /* 0x000000000000194d */ /* 0x000fea0003800000 */
[----:B01----:R-:W0:Y:S01]  /*1170*/  LDC.64 R8, c[0x0][0x390] ;  /* 0x0000e400ff087b82 */ /* 0x003e220000000a00 */
[----:B------:R-:W-:-:S04]  /*1180*/  IMAD R0, R7, UR7, R0 ;  /* 0x0000000707007c24 */ /* 0x000fc8000f8e0200 */
[----:B------:R-:W-:-:S04]  /*1190*/  IMAD R3, R0, R4, R3 ;  /* 0x0000000400037224 */ /* 0x000fc800078e0203 */
[----:B0-----:R-:W-:-:S05]  /*11a0*/  IMAD.WIDE R2, R3, 0x4, R8 ;  /* 0x0000000403027825 */ /* 0x001fca00078e0208 */
[----:B------:R-:W-:Y:S01]  /*11b0*/  STG.E desc[UR18][R2.64], RZ ;  /* 0x000000ff02007986 */ /* 0x000fe2000c101912 */
[----:B------:R-:W-:Y:S05]  /*11c0*/  EXIT ;  /* 0x000000000000794d */ /* 0x000fea0003800000 */
.L_x_124:
        /* <DEDUP_REMOVED lines=11> */
.L_x_128:


//--------------------- .nv.shared.reserved.0     --------------------------
	.section	.nv.shared.reserved.0,"aw",@nobits
	.weak		__nv_reservedSMEM_offset_0_alias
	.size		__nv_reservedSMEM_offset_0_alias, 0, 64
	.other		__nv_reservedSMEM_offset_0_alias,@"STO_CUDA_RESERVED_SHARED STV_DEFAULT"
__nv_reservedSMEM_offset_0_alias:
	.zero		0
	.zero		64


//--------------------- .nv.constant0._Z8cudaTanhPfiii --------------------------
	.section	.nv.constant0._Z8cudaTanhPfiii,"a",@progbits
	.sectionflags	@""
	.align	4
.nv.constant0._Z8cudaTanhPfiii:
	.zero		916


//--------------------- .nv.constant0._Z15cudaSubsamplingPfS_iiiiii --------------------------
	.section	.nv.constant0._Z15cudaSubsamplingPfS_iiiiii,"a",@progbits
	.sectionflags	@""
	.align	4
.nv.constant0._Z15cudaSubsamplingPfS_iiiiii:
	.zero		936


//--------------------- .nv.constant0._Z10cudaConv2DPfS_S_iiiiii --------------------------
	.section	.nv.constant0._Z10cudaConv2DPfS_S_iiiiii,"a",@progbits
	.sectionflags	@""
	.align	4
.nv.constant0._Z10cudaConv2DPfS_S_iiiiii:
	.zero		944


//--------------------- SYMBOLS --------------------------

	.type		.nv.reservedSmem.offset0,@object
	.size		.nv.reservedSmem.offset0,0x4
